//
// Generated by NVIDIA NVVM Compiler
//
// Compiler Build ID: CL-36424714
// Cuda compilation tools, release 13.0, V13.0.88
// Based on NVVM 20.0.0
//

.version 9.0
.target sm_100
.address_size 64

	// .globl	_Z10clearArrayPii
// _ZZ10scanKernelPiS_S_iE3tmp has been demoted

.visible .entry _Z10clearArrayPii(
	.param .u64 .ptr .align 1 _Z10clearArrayPii_param_0,
	.param .u32 _Z10clearArrayPii_param_1
)
{
	.reg .pred 	%p<7>;
	.reg .b32 	%r<33>;
	.reg .b64 	%rd<11>;

	ld.param.u64 	%rd2, [_Z10clearArrayPii_param_0];
	ld.param.u32 	%r12, [_Z10clearArrayPii_param_1];
	cvta.to.global.u64 	%rd1, %rd2;
	mov.u32 	%r13, %ctaid.x;
	mov.u32 	%r14, %ntid.x;
	mov.u32 	%r15, %tid.x;
	mad.lo.s32 	%r31, %r13, %r14, %r15;
	mov.u32 	%r16, %nctaid.x;
	mul.lo.s32 	%r2, %r14, %r16;
	setp.ge.s32 	%p1, %r31, %r12;
	@%p1 bra 	$L__BB0_7;
	add.s32 	%r17, %r31, %r2;
	max.s32 	%r18, %r12, %r17;
	setp.lt.s32 	%p2, %r17, %r12;
	selp.u32 	%r19, 1, 0, %p2;
	add.s32 	%r20, %r17, %r19;
	sub.s32 	%r21, %r18, %r20;
	div.u32 	%r22, %r21, %r2;
	add.s32 	%r3, %r22, %r19;
	and.b32  	%r23, %r3, 3;
	setp.eq.s32 	%p3, %r23, 3;
	@%p3 bra 	$L__BB0_4;
	add.s32 	%r24, %r3, 1;
	and.b32  	%r25, %r24, 3;
	neg.s32 	%r29, %r25;
$L__BB0_3:
	.pragma "nounroll";
	mul.wide.s32 	%rd3, %r31, 4;
	add.s64 	%rd4, %rd1, %rd3;
	mov.b32 	%r26, 0;
	st.global.u32 	[%rd4], %r26;
	add.s32 	%r31, %r31, %r2;
	add.s32 	%r29, %r29, 1;
	setp.ne.s32 	%p4, %r29, 0;
	@%p4 bra 	$L__BB0_3;
$L__BB0_4:
	setp.lt.u32 	%p5, %r3, 3;
	@%p5 bra 	$L__BB0_7;
	mul.wide.s32 	%rd7, %r2, 4;
	shl.b32 	%r28, %r2, 2;
$L__BB0_6:
	mul.wide.s32 	%rd5, %r31, 4;
	add.s64 	%rd6, %rd1, %rd5;
	mov.b32 	%r27, 0;
	st.global.u32 	[%rd6], %r27;
	add.s64 	%rd8, %rd6, %rd7;
	st.global.u32 	[%rd8], %r27;
	add.s64 	%rd9, %rd8, %rd7;
	st.global.u32 	[%rd9], %r27;
	add.s64 	%rd10, %rd9, %rd7;
	st.global.u32 	[%rd10], %r27;
	add.s32 	%r31, %r28, %r31;
	setp.lt.s32 	%p6, %r31, %r12;
	@%p6 bra 	$L__BB0_6;
$L__BB0_7:
	bar.sync 	0;
	ret;

}
	// .globl	_Z21histogramSimpleKernelPiiS_i
.visible .entry _Z21histogramSimpleKernelPiiS_i(
	.param .u64 .ptr .align 1 _Z21histogramSimpleKernelPiiS_i_param_0,
	.param .u32 _Z21histogramSimpleKernelPiiS_i_param_1,
	.param .u64 .ptr .align 1 _Z21histogramSimpleKernelPiiS_i_param_2,
	.param .u32 _Z21histogramSimpleKernelPiiS_i_param_3
)
{
	.reg .pred 	%p<7>;
	.reg .b32 	%r<41>;
	.reg .b64 	%rd<23>;

	ld.param.u64 	%rd3, [_Z21histogramSimpleKernelPiiS_i_param_0];
	ld.param.u32 	%r12, [_Z21histogramSimpleKernelPiiS_i_param_1];
	ld.param.u64 	%rd4, [_Z21histogramSimpleKernelPiiS_i_param_2];
	cvta.to.global.u64 	%rd1, %rd4;
	cvta.to.global.u64 	%rd2, %rd3;
	mov.u32 	%r13, %ctaid.x;
	mov.u32 	%r14, %ntid.x;
	mov.u32 	%r15, %tid.x;
	mad.lo.s32 	%r39, %r13, %r14, %r15;
	mov.u32 	%r16, %nctaid.x;
	mul.lo.s32 	%r2, %r14, %r16;
	setp.ge.s32 	%p1, %r39, %r12;
	@%p1 bra 	$L__BB1_7;
	add.s32 	%r17, %r39, %r2;
	max.s32 	%r18, %r12, %r17;
	setp.lt.s32 	%p2, %r17, %r12;
	selp.u32 	%r19, 1, 0, %p2;
	add.s32 	%r20, %r17, %r19;
	sub.s32 	%r21, %r18, %r20;
	div.u32 	%r22, %r21, %r2;
	add.s32 	%r3, %r22, %r19;
	and.b32  	%r23, %r3, 3;
	setp.eq.s32 	%p3, %r23, 3;
	@%p3 bra 	$L__BB1_4;
	add.s32 	%r24, %r3, 1;
	and.b32  	%r25, %r24, 3;
	neg.s32 	%r37, %r25;
$L__BB1_3:
	.pragma "nounroll";
	mul.wide.s32 	%rd5, %r39, 4;
	add.s64 	%rd6, %rd2, %rd5;
	ld.global.u32 	%r26, [%rd6];
	mul.wide.s32 	%rd7, %r26, 4;
	add.s64 	%rd8, %rd1, %rd7;
	atom.global.add.u32 	%r27, [%rd8], 1;
	add.s32 	%r39, %r39, %r2;
	add.s32 	%r37, %r37, 1;
	setp.ne.s32 	%p4, %r37, 0;
	@%p4 bra 	$L__BB1_3;
$L__BB1_4:
	setp.lt.u32 	%p5, %r3, 3;
	@%p5 bra 	$L__BB1_7;
	mul.wide.s32 	%rd13, %r2, 4;
	shl.b32 	%r36, %r2, 2;
$L__BB1_6:
	mul.wide.s32 	%rd9, %r39, 4;
	add.s64 	%rd10, %rd2, %rd9;
	ld.global.u32 	%r28, [%rd10];
	mul.wide.s32 	%rd11, %r28, 4;
	add.s64 	%rd12, %rd1, %rd11;
	atom.global.add.u32 	%r29, [%rd12], 1;
	add.s64 	%rd14, %rd10, %rd13;
	ld.global.u32 	%r30, [%rd14];
	mul.wide.s32 	%rd15, %r30, 4;
	add.s64 	%rd16, %rd1, %rd15;
	atom.global.add.u32 	%r31, [%rd16], 1;
	add.s64 	%rd17, %rd14, %rd13;
	ld.global.u32 	%r32, [%rd17];
	mul.wide.s32 	%rd18, %r32, 4;
	add.s64 	%rd19, %rd1, %rd18;
	atom.global.add.u32 	%r33, [%rd19], 1;
	add.s64 	%rd20, %rd17, %rd13;
	ld.global.u32 	%r34, [%rd20];
	mul.wide.s32 	%rd21, %r34, 4;
	add.s64 	%rd22, %rd1, %rd21;
	atom.global.add.u32 	%r35, [%rd22], 1;
	add.s32 	%r39, %r36, %r39;
	setp.lt.s32 	%p6, %r39, %r12;
	@%p6 bra 	$L__BB1_6;
$L__BB1_7:
	bar.sync 	0;
	ret;

}
	// .globl	_Z10scanKernelPiS_S_i
.visible .entry _Z10scanKernelPiS_S_i(
	.param .u64 .ptr .align 1 _Z10scanKernelPiS_S_i_param_0,
	.param .u64 .ptr .align 1 _Z10scanKernelPiS_S_i_param_1,
	.param .u64 .ptr .align 1 _Z10scanKernelPiS_S_i_param_2,
	.param .u32 _Z10scanKernelPiS_S_i_param_3
)
{
	.reg .pred 	%p<8>;
	.reg .b32 	%r<86>;
	.reg .b64 	%rd<17>;
	// demoted variable
	.shared .align 4 .b8 _ZZ10scanKernelPiS_S_iE3tmp[2112];
	ld.param.u64 	%rd3, [_Z10scanKernelPiS_S_i_param_0];
	ld.param.u64 	%rd1, [_Z10scanKernelPiS_S_i_param_1];
	ld.param.u64 	%rd2, [_Z10scanKernelPiS_S_i_param_2];
	ld.param.u32 	%r19, [_Z10scanKernelPiS_S_i_param_3];
	cvta.to.global.u64 	%rd4, %rd3;
	mov.u32 	%r1, %tid.x;
	shr.u32 	%r21, %r19, 31;
	add.s32 	%r22, %r19, %r21;
	shr.s32 	%r23, %r22, 1;
	add.s32 	%r24, %r23, %r1;
	shr.u32 	%r25, %r1, 5;
	shr.s32 	%r26, %r24, 5;
	mov.u32 	%r2, %ctaid.x;
	shl.b32 	%r27, %r2, 9;
	add.s32 	%r3, %r27, %r1;
	mul.wide.u32 	%rd5, %r3, 4;
	add.s64 	%rd6, %rd4, %rd5;
	ld.global.u32 	%r28, [%rd6];
	add.s32 	%r29, %r25, %r1;
	shl.b32 	%r30, %r29, 2;
	mov.u32 	%r31, _ZZ10scanKernelPiS_S_iE3tmp;
	add.s32 	%r4, %r31, %r30;
	st.shared.u32 	[%r4], %r28;
	add.s32 	%r5, %r3, %r23;
	mul.wide.u32 	%rd7, %r5, 4;
	add.s64 	%rd8, %rd4, %rd7;
	ld.global.u32 	%r32, [%rd8];
	add.s32 	%r33, %r26, %r24;
	shl.b32 	%r34, %r33, 2;
	add.s32 	%r6, %r31, %r34;
	st.shared.u32 	[%r6], %r32;
	shr.s32 	%r81, %r19, 1;
	setp.lt.s32 	%p1, %r81, 1;
	mov.b32 	%r83, 1;
	@%p1 bra 	$L__BB2_5;
	shl.b32 	%r36, %r1, 1;
	or.b32  	%r8, %r36, 1;
	mov.b32 	%r83, 1;
$L__BB2_2:
	bar.sync 	0;
	setp.ge.s32 	%p2, %r1, %r81;
	@%p2 bra 	$L__BB2_4;
	mul.lo.s32 	%r37, %r83, %r8;
	add.s32 	%r38, %r37, -1;
	add.s32 	%r39, %r37, %r83;
	add.s32 	%r40, %r38, %r83;
	shr.s32 	%r41, %r38, 5;
	add.s32 	%r42, %r41, %r37;
	shr.s32 	%r43, %r40, 5;
	add.s32 	%r44, %r43, %r39;
	shl.b32 	%r45, %r42, 2;
	add.s32 	%r47, %r31, %r45;
	ld.shared.u32 	%r48, [%r47+-4];
	shl.b32 	%r49, %r44, 2;
	add.s32 	%r50, %r31, %r49;
	ld.shared.u32 	%r51, [%r50+-4];
	add.s32 	%r52, %r51, %r48;
	st.shared.u32 	[%r50+-4], %r52;
$L__BB2_4:
	shl.b32 	%r83, %r83, 1;
	shr.u32 	%r12, %r81, 1;
	setp.gt.u32 	%p3, %r81, 1;
	mov.u32 	%r81, %r12;
	@%p3 bra 	$L__BB2_2;
$L__BB2_5:
	setp.ne.s32 	%p4, %r1, 0;
	@%p4 bra 	$L__BB2_7;
	add.s32 	%r53, %r19, -1;
	shr.s32 	%r54, %r53, 5;
	add.s32 	%r55, %r54, %r19;
	shl.b32 	%r56, %r55, 2;
	add.s32 	%r58, %r31, %r56;
	ld.shared.u32 	%r59, [%r58+-4];
	cvta.to.global.u64 	%rd9, %rd2;
	mul.wide.u32 	%rd10, %r2, 4;
	add.s64 	%rd11, %rd9, %rd10;
	st.global.u32 	[%rd11], %r59;
	mov.b32 	%r60, 0;
	st.shared.u32 	[%r58+-4], %r60;
$L__BB2_7:
	setp.lt.s32 	%p5, %r19, 2;
	@%p5 bra 	$L__BB2_12;
	shl.b32 	%r62, %r1, 1;
	or.b32  	%r14, %r62, 1;
	mov.b32 	%r84, 1;
$L__BB2_9:
	shr.s32 	%r83, %r83, 1;
	bar.sync 	0;
	setp.ge.s32 	%p6, %r1, %r84;
	@%p6 bra 	$L__BB2_11;
	mul.lo.s32 	%r63, %r83, %r14;
	add.s32 	%r64, %r63, -1;
	add.s32 	%r65, %r63, %r83;
	add.s32 	%r66, %r64, %r83;
	shr.s32 	%r67, %r64, 5;
	add.s32 	%r68, %r67, %r63;
	shr.s32 	%r69, %r66, 5;
	add.s32 	%r70, %r69, %r65;
	shl.b32 	%r71, %r68, 2;
	add.s32 	%r73, %r31, %r71;
	ld.shared.u32 	%r74, [%r73+-4];
	shl.b32 	%r75, %r70, 2;
	add.s32 	%r76, %r31, %r75;
	ld.shared.u32 	%r77, [%r76+-4];
	st.shared.u32 	[%r73+-4], %r77;
	add.s32 	%r78, %r77, %r74;
	st.shared.u32 	[%r76+-4], %r78;
$L__BB2_11:
	shl.b32 	%r84, %r84, 1;
	setp.lt.s32 	%p7, %r84, %r19;
	@%p7 bra 	$L__BB2_9;
$L__BB2_12:
	cvta.to.global.u64 	%rd12, %rd1;
	bar.sync 	0;
	ld.shared.u32 	%r79, [%r4];
	add.s64 	%rd14, %rd12, %rd5;
	st.global.u32 	[%rd14], %r79;
	ld.shared.u32 	%r80, [%r6];
	add.s64 	%rd16, %rd12, %rd7;
	st.global.u32 	[%rd16], %r80;
	ret;

}
	// .globl	_Z20scanDistributeKernelPiS_
.visible .entry _Z20scanDistributeKernelPiS_(
	.param .u64 .ptr .align 1 _Z20scanDistributeKernelPiS__param_0,
	.param .u64 .ptr .align 1 _Z20scanDistributeKernelPiS__param_1
)
{
	.reg .b32 	%r<8>;
	.reg .b64 	%rd<9>;

	ld.param.u64 	%rd1, [_Z20scanDistributeKernelPiS__param_0];
	ld.param.u64 	%rd2, [_Z20scanDistributeKernelPiS__param_1];
	cvta.to.global.u64 	%rd3, %rd1;
	cvta.to.global.u64 	%rd4, %rd2;
	mov.u32 	%r1, %ctaid.x;
	mul.wide.u32 	%rd5, %r1, 4;
	add.s64 	%rd6, %rd4, %rd5;
	ld.global.u32 	%r2, [%rd6];
	mov.u32 	%r3, %tid.x;
	shl.b32 	%r4, %r1, 9;
	add.s32 	%r5, %r4, %r3;
	mul.wide.u32 	%rd7, %r5, 4;
	add.s64 	%rd8, %rd3, %rd7;
	ld.global.u32 	%r6, [%rd8];
	add.s32 	%r7, %r6, %r2;
	st.global.u32 	[%rd8], %r7;
	ret;

}
	// .globl	_Z7calcResPiS_S_i
.visible .entry _Z7calcResPiS_S_i(
	.param .u64 .ptr .align 1 _Z7calcResPiS_S_i_param_0,
	.param .u64 .ptr .align 1 _Z7calcResPiS_S_i_param_1,
	.param .u64 .ptr .align 1 _Z7calcResPiS_S_i_param_2,
	.param .u32 _Z7calcResPiS_S_i_param_3
)
{
	.reg .pred 	%p<7>;
	.reg .b32 	%r<41>;
	.reg .b64 	%rd<35>;

	ld.param.u64 	%rd4, [_Z7calcResPiS_S_i_param_0];
	ld.param.u64 	%rd5, [_Z7calcResPiS_S_i_param_1];
	ld.param.u64 	%rd6, [_Z7calcResPiS_S_i_param_2];
	ld.param.u32 	%r12, [_Z7calcResPiS_S_i_param_3];
	cvta.to.global.u64 	%rd1, %rd5;
	cvta.to.global.u64 	%rd2, %rd6;
	cvta.to.global.u64 	%rd3, %rd4;
	mov.u32 	%r13, %ntid.x;
	mov.u32 	%r14, %ctaid.x;
	mov.u32 	%r15, %tid.x;
	mad.lo.s32 	%r39, %r13, %r14, %r15;
	mov.u32 	%r16, %nctaid.x;
	mul.lo.s32 	%r2, %r16, %r13;
	setp.ge.s32 	%p1, %r39, %r12;
	@%p1 bra 	$L__BB4_7;
	add.s32 	%r17, %r39, %r2;
	max.s32 	%r18, %r12, %r17;
	setp.lt.s32 	%p2, %r17, %r12;
	selp.u32 	%r19, 1, 0, %p2;
	add.s32 	%r20, %r17, %r19;
	sub.s32 	%r21, %r18, %r20;
	div.u32 	%r22, %r21, %r2;
	add.s32 	%r3, %r22, %r19;
	and.b32  	%r23, %r3, 3;
	setp.eq.s32 	%p3, %r23, 3;
	@%p3 bra 	$L__BB4_4;
	add.s32 	%r24, %r3, 1;
	and.b32  	%r25, %r24, 3;
	neg.s32 	%r37, %r25;
$L__BB4_3:
	.pragma "nounroll";
	mul.wide.s32 	%rd7, %r39, 4;
	add.s64 	%rd8, %rd3, %rd7;
	ld.global.u32 	%r26, [%rd8];
	mul.wide.s32 	%rd9, %r26, 4;
	add.s64 	%rd10, %rd2, %rd9;
	atom.global.add.u32 	%r27, [%rd10+4], -1;
	mul.wide.s32 	%rd11, %r27, 4;
	add.s64 	%rd12, %rd1, %rd11;
	st.global.u32 	[%rd12+-4], %r26;
	add.s32 	%r39, %r39, %r2;
	add.s32 	%r37, %r37, 1;
	setp.ne.s32 	%p4, %r37, 0;
	@%p4 bra 	$L__BB4_3;
$L__BB4_4:
	setp.lt.u32 	%p5, %r3, 3;
	@%p5 bra 	$L__BB4_7;
	mul.wide.s32 	%rd19, %r2, 4;
	shl.b32 	%r36, %r2, 2;
$L__BB4_6:
	mul.wide.s32 	%rd13, %r39, 4;
	add.s64 	%rd14, %rd3, %rd13;
	ld.global.u32 	%r28, [%rd14];
	mul.wide.s32 	%rd15, %r28, 4;
	add.s64 	%rd16, %rd2, %rd15;
	atom.global.add.u32 	%r29, [%rd16+4], -1;
	mul.wide.s32 	%rd17, %r29, 4;
	add.s64 	%rd18, %rd1, %rd17;
	st.global.u32 	[%rd18+-4], %r28;
	add.s64 	%rd20, %rd14, %rd19;
	ld.global.u32 	%r30, [%rd20];
	mul.wide.s32 	%rd21, %r30, 4;
	add.s64 	%rd22, %rd2, %rd21;
	atom.global.add.u32 	%r31, [%rd22+4], -1;
	mul.wide.s32 	%rd23, %r31, 4;
	add.s64 	%rd24, %rd1, %rd23;
	st.global.u32 	[%rd24+-4], %r30;
	add.s64 	%rd25, %rd20, %rd19;
	ld.global.u32 	%r32, [%rd25];
	mul.wide.s32 	%rd26, %r32, 4;
	add.s64 	%rd27, %rd2, %rd26;
	atom.global.add.u32 	%r33, [%rd27+4], -1;
	mul.wide.s32 	%rd28, %r33, 4;
	add.s64 	%rd29, %rd1, %rd28;
	st.global.u32 	[%rd29+-4], %r32;
	add.s64 	%rd30, %rd25, %rd19;
	ld.global.u32 	%r34, [%rd30];
	mul.wide.s32 	%rd31, %r34, 4;
	add.s64 	%rd32, %rd2, %rd31;
	atom.global.add.u32 	%r35, [%rd32+4], -1;
	mul.wide.s32 	%rd33, %r35, 4;
	add.s64 	%rd34, %rd1, %rd33;
	st.global.u32 	[%rd34+-4], %r34;
	add.s32 	%r39, %r36, %r39;
	setp.lt.s32 	%p6, %r39, %r12;
	@%p6 bra 	$L__BB4_6;
$L__BB4_7:
	ret;

}


// ===== COMPILED SASS (sm_100) =====

	.target	sm_100

	.elftype	@"ET_EXEC"


//--------------------- .note.nv.tkinfo           --------------------------
	.section	.note.nv.tkinfo,"",@"SHT_NOTE"
	.sectionflags	@"SHF_NOTE_NV_TKINFO"
	.tkinfo
        /*0018*/ 	.word	0x00000002
        /*0030*/ 	.string	""
        /*0030*/ 	.string	"ptxas"
        /*0030*/ 	.string	"Cuda compilation tools, release 13.0, V13.0.88"
        /*0030*/ 	.string	"Build cuda_13.0.r13.0/compiler.36424714_0"
        /*0030*/ 	.string	"-arch sm_100 -m 64 "



//--------------------- .note.nv.cuinfo           --------------------------
	.section	.note.nv.cuinfo,"",@"SHT_NOTE"
	.sectionflags	@"SHF_NOTE_NV_CUINFO"
        /*0018*/ 	.short	0x0002
        /*001a*/ 	.short	0x0064
        /*001c*/ 	.short	0x0082
	.zero		2


//--------------------- .nv.info                  --------------------------
	.section	.nv.info,"",@"SHT_CUDA_INFO"
	.align	4


	//----- nvinfo : EIATTR_REGCOUNT
	.align		4
        /*0000*/ 	.byte	0x04, 0x2f
        /*0002*/ 	.short	(.L_1 - .L_0)
	.align		4
.L_0:
        /*0004*/ 	.word	index@(_Z10clearArrayPii)
        /*0008*/ 	.word	0x00000012


	//----- nvinfo : EIATTR_FRAME_SIZE
	.align		4
.L_1:
        /*000c*/ 	.byte	0x04, 0x11
        /*000e*/ 	.short	(.L_3 - .L_2)
	.align		4
.L_2:
        /*0010*/ 	.word	index@(_Z10clearArrayPii)
        /*0014*/ 	.word	0x00000000


	//----- nvinfo : EIATTR_REGCOUNT
	.align		4
.L_3:
        /*0018*/ 	.byte	0x04, 0x2f
        /*001a*/ 	.short	(.L_5 - .L_4)
	.align		4
.L_4:
        /*001c*/ 	.word	index@(_Z21histogramSimpleKernelPiiS_i)
        /*0020*/ 	.word	0x00000018


	//----- nvinfo : EIATTR_FRAME_SIZE
	.align		4
.L_5:
        /*0024*/ 	.byte	0x04, 0x11
        /*0026*/ 	.short	(.L_7 - .L_6)
	.align		4
.L_6:
        /*0028*/ 	.word	index@(_Z21histogramSimpleKernelPiiS_i)
        /*002c*/ 	.word	0x00000000


	//----- nvinfo : EIATTR_REGCOUNT
	.align		4
.L_7:
        /*0030*/ 	.byte	0x04, 0x2f
        /*0032*/ 	.short	(.L_9 - .L_8)
	.align		4
.L_8:
        /*0034*/ 	.word	index@(_Z10scanKernelPiS_S_i)
        /*0038*/ 	.word	0x0000000e


	//----- nvinfo : EIATTR_FRAME_SIZE
	.align		4
.L_9:
        /*003c*/ 	.byte	0x04, 0x11
        /*003e*/ 	.short	(.L_11 - .L_10)
	.align		4
.L_10:
        /*0040*/ 	.word	index@(_Z10scanKernelPiS_S_i)
        /*0044*/ 	.word	0x00000000


	//----- nvinfo : EIATTR_REGCOUNT
	.align		4
.L_11:
        /*0048*/ 	.byte	0x04, 0x2f
        /*004a*/ 	.short	(.L_13 - .L_12)
	.align		4
.L_12:
        /*004c*/ 	.word	index@(_Z20scanDistributeKernelPiS_)
        /*0050*/ 	.word	0x0000000c


	//----- nvinfo : EIATTR_FRAME_SIZE
	.align		4
.L_13:
        /*0054*/ 	.byte	0x04, 0x11
        /*0056*/ 	.short	(.L_15 - .L_14)
	.align		4
.L_14:
        /*0058*/ 	.word	index@(_Z20scanDistributeKernelPiS_)
        /*005c*/ 	.word	0x00000000


	//----- nvinfo : EIATTR_REGCOUNT
	.align		4
.L_15:
        /*0060*/ 	.byte	0x04, 0x2f
        /*0062*/ 	.short	(.L_17 - .L_16)
	.align		4
.L_16:
        /*0064*/ 	.word	index@(_Z7calcResPiS_S_i)
        /*0068*/ 	.word	0x00000020


	//----- nvinfo : EIATTR_FRAME_SIZE
	.align		4
.L_17:
        /*006c*/ 	.byte	0x04, 0x11
        /*006e*/ 	.short	(.L_19 - .L_18)
	.align		4
.L_18:
        /*0070*/ 	.word	index@(_Z7calcResPiS_S_i)
        /*0074*/ 	.word	0x00000000


	//----- nvinfo : EIATTR_MIN_STACK_SIZE
	.align		4
.L_19:
        /*0078*/ 	.byte	0x04, 0x12
        /*007a*/ 	.short	(.L_21 - .L_20)
	.align		4
.L_20:
        /*007c*/ 	.word	index@(_Z7calcResPiS_S_i)
        /*0080*/ 	.word	0x00000000


	//----- nvinfo : EIATTR_MIN_STACK_SIZE
	.align		4
.L_21:
        /*0084*/ 	.byte	0x04, 0x12
        /*0086*/ 	.short	(.L_23 - .L_22)
	.align		4
.L_22:
        /*0088*/ 	.word	index@(_Z20scanDistributeKernelPiS_)
        /*008c*/ 	.word	0x00000000


	//----- nvinfo : EIATTR_MIN_STACK_SIZE
	.align		4
.L_23:
        /*0090*/ 	.byte	0x04, 0x12
        /*0092*/ 	.short	(.L_25 - .L_24)
	.align		4
.L_24:
        /*0094*/ 	.word	index@(_Z10scanKernelPiS_S_i)
        /*0098*/ 	.word	0x00000000


	//----- nvinfo : EIATTR_MIN_STACK_SIZE
	.align		4
.L_25:
        /*009c*/ 	.byte	0x04, 0x12
        /*009e*/ 	.short	(.L_27 - .L_26)
	.align		4
.L_26:
        /*00a0*/ 	.word	index@(_Z21histogramSimpleKernelPiiS_i)
        /*00a4*/ 	.word	0x00000000


	//----- nvinfo : EIATTR_MIN_STACK_SIZE
	.align		4
.L_27:
        /*00a8*/ 	.byte	0x04, 0x12
        /*00aa*/ 	.short	(.L_29 - .L_28)
	.align		4
.L_28:
        /*00ac*/ 	.word	index@(_Z10clearArrayPii)
        /*00b0*/ 	.word	0x00000000
.L_29:


//--------------------- .nv.compat                --------------------------
	.section	.nv.compat,"",@"SHT_CUDA_COMPAT_INFO"
	.align	4
        /*0000*/ 	.byte	0x02, 0x09, 0x00, 0x00, 0x02, 0x02, 0x01, 0x00, 0x02, 0x05, 0x05, 0x00, 0x03, 0x07, 0x01, 0x01
        /*0010*/ 	.byte	0x02, 0x03, 0x00, 0x00, 0x02, 0x06, 0x01, 0x00, 0x04, 0x0b, 0x08, 0x00, 0x09, 0x00, 0x00, 0x00
        /*0020*/ 	.byte	0x00, 0x00, 0x00, 0x00


//--------------------- .nv.info._Z7calcResPiS_S_i --------------------------
	.section	.nv.info._Z7calcResPiS_S_i,"",@"SHT_CUDA_INFO"
	.sectionflags	@""
	.align	4


	//----- nvinfo : EIATTR_CUDA_API_VERSION
	.align		4
        /*0000*/ 	.byte	0x04, 0x37
        /*0002*/ 	.short	(.L_31 - .L_30)
.L_30:
        /*0004*/ 	.word	0x00000082


	//----- nvinfo : EIATTR_KPARAM_INFO
	.align		4
.L_31:
        /*0008*/ 	.byte	0x04, 0x17
        /*000a*/ 	.short	(.L_33 - .L_32)
.L_32:
        /*000c*/ 	.word	0x00000000
        /*0010*/ 	.short	0x0003
        /*0012*/ 	.short	0x0018
        /*0014*/ 	.byte	0x00, 0xf0, 0x11, 0x00


	//----- nvinfo : EIATTR_KPARAM_INFO
	.align		4
.L_33:
        /*0018*/ 	.byte	0x04, 0x17
        /*001a*/ 	.short	(.L_35 - .L_34)
.L_34:
        /*001c*/ 	.word	0x00000000
        /*0020*/ 	.short	0x0002
        /*0022*/ 	.short	0x0010
        /*0024*/ 	.byte	0x00, 0xf5, 0x21, 0x00


	//----- nvinfo : EIATTR_KPARAM_INFO
	.align		4
.L_35:
        /*0028*/ 	.byte	0x04, 0x17
        /*002a*/ 	.short	(.L_37 - .L_36)
.L_36:
        /*002c*/ 	.word	0x00000000
        /*0030*/ 	.short	0x0001
        /*0032*/ 	.short	0x0008
        /*0034*/ 	.byte	0x00, 0xf5, 0x21, 0x00


	//----- nvinfo : EIATTR_KPARAM_INFO
	.align		4
.L_37:
        /*0038*/ 	.byte	0x04, 0x17
        /*003a*/ 	.short	(.L_39 - .L_38)
.L_38:
        /*003c*/ 	.word	0x00000000
        /*0040*/ 	.short	0x0000
        /*0042*/ 	.short	0x0000
        /*0044*/ 	.byte	0x00, 0xf5, 0x21, 0x00


	//----- nvinfo : EIATTR_SPARSE_MMA_MASK
	.align		4
.L_39:
        /*0048*/ 	.byte	0x03, 0x50
        /*004a*/ 	.short	0x0000


	//----- nvinfo : EIATTR_MAXREG_COUNT
	.align		4
        /*004c*/ 	.byte	0x03, 0x1b
        /*004e*/ 	.short	0x00ff


	//----- nvinfo : EIATTR_MERCURY_ISA_VERSION
	.align		4
        /*0050*/ 	.byte	0x03, 0x5f
        /*0052*/ 	.short	0x0101


	//----- nvinfo : EIATTR_VRC_CTA_INIT_COUNT
	.align		4
        /*0054*/ 	.byte	0x02, 0x4a
	.zero		1
	.zero		1


	//----- nvinfo : EIATTR_EXIT_INSTR_OFFSETS
	.align		4
        /*0058*/ 	.byte	0x04, 0x1c
        /*005a*/ 	.short	(.L_41 - .L_40)


	//   ....[0]....
.L_40:
        /*005c*/ 	.word	0x00000090


	//   ....[1]....
        /*0060*/ 	.word	0x000003d0


	//   ....[2]....
        /*0064*/ 	.word	0x000005a0


	//----- nvinfo : EIATTR_CRS_STACK_SIZE
	.align		4
.L_41:
        /*0068*/ 	.byte	0x04, 0x1e
        /*006a*/ 	.short	(.L_43 - .L_42)
.L_42:
        /*006c*/ 	.word	0x00000000


	//----- nvinfo : EIATTR_CBANK_PARAM_SIZE
	.align		4
.L_43:
        /*0070*/ 	.byte	0x03, 0x19
        /*0072*/ 	.short	0x001c


	//----- nvinfo : EIATTR_PARAM_CBANK
	.align		4
        /*0074*/ 	.byte	0x04, 0x0a
        /*0076*/ 	.short	(.L_45 - .L_44)
	.align		4
.L_44:
        /*0078*/ 	.word	index@(.nv.constant0._Z7calcResPiS_S_i)
        /*007c*/ 	.short	0x0380
        /*007e*/ 	.short	0x001c


	//----- nvinfo : EIATTR_SW_WAR
	.align		4
.L_45:
        /*0080*/ 	.byte	0x04, 0x36
        /*0082*/ 	.short	(.L_47 - .L_46)
.L_46:
        /*0084*/ 	.word	0x00000008
.L_47:


//--------------------- .nv.info._Z20scanDistributeKernelPiS_ --------------------------
	.section	.nv.info._Z20scanDistributeKernelPiS_,"",@"SHT_CUDA_INFO"
	.sectionflags	@""
	.align	4


	//----- nvinfo : EIATTR_CUDA_API_VERSION
	.align		4
        /*0000*/ 	.byte	0x04, 0x37
        /*0002*/ 	.short	(.L_49 - .L_48)
.L_48:
        /*0004*/ 	.word	0x00000082


	//----- nvinfo : EIATTR_KPARAM_INFO
	.align		4
.L_49:
        /*0008*/ 	.byte	0x04, 0x17
        /*000a*/ 	.short	(.L_51 - .L_50)
.L_50:
        /*000c*/ 	.word	0x00000000
        /*0010*/ 	.short	0x0001
        /*0012*/ 	.short	0x0008
        /*0014*/ 	.byte	0x00, 0xf5, 0x21, 0x00


	//----- nvinfo : EIATTR_KPARAM_INFO
	.align		4
.L_51:
        /*0018*/ 	.byte	0x04, 0x17
        /*001a*/ 	.short	(.L_53 - .L_52)
.L_52:
        /*001c*/ 	.word	0x00000000
        /*0020*/ 	.short	0x0000
        /*0022*/ 	.short	0x0000
        /*0024*/ 	.byte	0x00, 0xf5, 0x21, 0x00


	//----- nvinfo : EIATTR_SPARSE_MMA_MASK
	.align		4
.L_53:
        /*0028*/ 	.byte	0x03, 0x50
        /*002a*/ 	.short	0x0000


	//----- nvinfo : EIATTR_MAXREG_COUNT
	.align		4
        /*002c*/ 	.byte	0x03, 0x1b
        /*002e*/ 	.short	0x00ff


	//----- nvinfo : EIATTR_MERCURY_ISA_VERSION
	.align		4
        /*0030*/ 	.byte	0x03, 0x5f
        /*0032*/ 	.short	0x0101


	//----- nvinfo : EIATTR_VRC_CTA_INIT_COUNT
	.align		4
        /*0034*/ 	.byte	0x02, 0x4a
	.zero		1
	.zero		1


	//----- nvinfo : EIATTR_EXIT_INSTR_OFFSETS
	.align		4
        /*0038*/ 	.byte	0x04, 0x1c
        /*003a*/ 	.short	(.L_55 - .L_54)


	//   ....[0]....
.L_54:
        /*003c*/ 	.word	0x000000d0


	//----- nvinfo : EIATTR_CBANK_PARAM_SIZE
	.align		4
.L_55:
        /*0040*/ 	.byte	0x03, 0x19
        /*0042*/ 	.short	0x0010


	//----- nvinfo : EIATTR_PARAM_CBANK
	.align		4
        /*0044*/ 	.byte	0x04, 0x0a
        /*0046*/ 	.short	(.L_57 - .L_56)
	.align		4
.L_56:
        /*0048*/ 	.word	index@(.nv.constant0._Z20scanDistributeKernelPiS_)
        /*004c*/ 	.short	0x0380
        /*004e*/ 	.short	0x0010


	//----- nvinfo : EIATTR_SW_WAR
	.align		4
.L_57:
        /*0050*/ 	.byte	0x04, 0x36
        /*0052*/ 	.short	(.L_59 - .L_58)
.L_58:
        /*0054*/ 	.word	0x00000008
.L_59:


//--------------------- .nv.info._Z10scanKernelPiS_S_i --------------------------
	.section	.nv.info._Z10scanKernelPiS_S_i,"",@"SHT_CUDA_INFO"
	.sectionflags	@""
	.align	4


	//----- nvinfo : EIATTR_CUDA_API_VERSION
	.align		4
        /*0000*/ 	.byte	0x04, 0x37
        /*0002*/ 	.short	(.L_61 - .L_60)
.L_60:
        /*0004*/ 	.word	0x00000082


	//----- nvinfo : EIATTR_KPARAM_INFO
	.align		4
.L_61:
        /*0008*/ 	.byte	0x04, 0x17
        /*000a*/ 	.short	(.L_63 - .L_62)
.L_62:
        /*000c*/ 	.word	0x00000000
        /*0010*/ 	.short	0x0003
        /*0012*/ 	.short	0x0018
        /*0014*/ 	.byte	0x00, 0xf0, 0x11, 0x00


	//----- nvinfo : EIATTR_KPARAM_INFO
	.align		4
.L_63:
        /*0018*/ 	.byte	0x04, 0x17
        /*001a*/ 	.short	(.L_65 - .L_64)
.L_64:
        /*001c*/ 	.word	0x00000000
        /*0020*/ 	.short	0x0002
        /*0022*/ 	.short	0x0010
        /*0024*/ 	.byte	0x00, 0xf5, 0x21, 0x00


	//----- nvinfo : EIATTR_KPARAM_INFO
	.align		4
.L_65:
        /*0028*/ 	.byte	0x04, 0x17
        /*002a*/ 	.short	(.L_67 - .L_66)
.L_66:
        /*002c*/ 	.word	0x00000000
        /*0030*/ 	.short	0x0001
        /*0032*/ 	.short	0x0008
        /*0034*/ 	.byte	0x00, 0xf5, 0x21, 0x00


	//----- nvinfo : EIATTR_KPARAM_INFO
	.align		4
.L_67:
        /*0038*/ 	.byte	0x04, 0x17
        /*003a*/ 	.short	(.L_69 - .L_68)
.L_68:
        /*003c*/ 	.word	0x00000000
        /*0040*/ 	.short	0x0000
        /*0042*/ 	.short	0x0000
        /*0044*/ 	.byte	0x00, 0xf5, 0x21, 0x00


	//----- nvinfo : EIATTR_SPARSE_MMA_MASK
	.align		4
.L_69:
        /*0048*/ 	.byte	0x03, 0x50
        /*004a*/ 	.short	0x0000


	//----- nvinfo : EIATTR_MAXREG_COUNT
	.align		4
        /*004c*/ 	.byte	0x03, 0x1b
        /*004e*/ 	.short	0x00ff


	//----- nvinfo : EIATTR_NUM_BARRIERS
	.align		4
        /*0050*/ 	.byte	0x02, 0x4c
        /*0052*/ 	.byte	0x01
	.zero		1


	//----- nvinfo : EIATTR_MERCURY_ISA_VERSION
	.align		4
        /*0054*/ 	.byte	0x03, 0x5f
        /*0056*/ 	.short	0x0101


	//----- nvinfo : EIATTR_VRC_CTA_INIT_COUNT
	.align		4
        /*0058*/ 	.byte	0x02, 0x4a
	.zero		1
	.zero		1


	//----- nvinfo : EIATTR_EXIT_INSTR_OFFSETS
	.align		4
        /*005c*/ 	.byte	0x04, 0x1c
        /*005e*/ 	.short	(.L_71 - .L_70)


	//   ....[0]....
.L_70:
        /*0060*/ 	.word	0x00000650


	//----- nvinfo : EIATTR_CRS_STACK_SIZE
	.align		4
.L_71:
        /*0064*/ 	.byte	0x04, 0x1e
        /*0066*/ 	.short	(.L_73 - .L_72)
.L_72:
        /*0068*/ 	.word	0x00000000


	//----- nvinfo : EIATTR_CBANK_PARAM_SIZE
	.align		4
.L_73:
        /*006c*/ 	.byte	0x03, 0x19
        /*006e*/ 	.short	0x001c


	//----- nvinfo : EIATTR_PARAM_CBANK
	.align		4
        /*0070*/ 	.byte	0x04, 0x0a
        /*0072*/ 	.short	(.L_75 - .L_74)
	.align		4
.L_74:
        /*0074*/ 	.word	index@(.nv.constant0._Z10scanKernelPiS_S_i)
        /*0078*/ 	.short	0x0380
        /*007a*/ 	.short	0x001c


	//----- nvinfo : EIATTR_SW_WAR
	.align		4
.L_75:
        /*007c*/ 	.byte	0x04, 0x36
        /*007e*/ 	.short	(.L_77 - .L_76)
.L_76:
        /*0080*/ 	.word	0x00000008
.L_77:


//--------------------- .nv.info._Z21histogramSimpleKernelPiiS_i --------------------------
	.section	.nv.info._Z21histogramSimpleKernelPiiS_i,"",@"SHT_CUDA_INFO"
	.sectionflags	@""
	.align	4


	//----- nvinfo : EIATTR_CUDA_API_VERSION
	.align		4
        /*0000*/ 	.byte	0x04, 0x37
        /*0002*/ 	.short	(.L_79 - .L_78)
.L_78:
        /*0004*/ 	.word	0x00000082


	//----- nvinfo : EIATTR_KPARAM_INFO
	.align		4
.L_79:
        /*0008*/ 	.byte	0x04, 0x17
        /*000a*/ 	.short	(.L_81 - .L_80)
.L_80:
        /*000c*/ 	.word	0x00000000
        /*0010*/ 	.short	0x0003
        /*0012*/ 	.short	0x0018
        /*0014*/ 	.byte	0x00, 0xf0, 0x11, 0x00


	//----- nvinfo : EIATTR_KPARAM_INFO
	.align		4
.L_81:
        /*0018*/ 	.byte	0x04, 0x17
        /*001a*/ 	.short	(.L_83 - .L_82)
.L_82:
        /*001c*/ 	.word	0x00000000
        /*0020*/ 	.short	0x0002
        /*0022*/ 	.short	0x0010
        /*0024*/ 	.byte	0x00, 0xf5, 0x21, 0x00


	//----- nvinfo : EIATTR_KPARAM_INFO
	.align		4
.L_83:
        /*0028*/ 	.byte	0x04, 0x17
        /*002a*/ 	.short	(.L_85 - .L_84)
.L_84:
        /*002c*/ 	.word	0x00000000
        /*0030*/ 	.short	0x0001
        /*0032*/ 	.short	0x0008
        /*0034*/ 	.byte	0x00, 0xf0, 0x11, 0x00


	//----- nvinfo : EIATTR_KPARAM_INFO
	.align		4
.L_85:
        /*0038*/ 	.byte	0x04, 0x17
        /*003a*/ 	.short	(.L_87 - .L_86)
.L_86:
        /*003c*/ 	.word	0x00000000
        /*0040*/ 	.short	0x0000
        /*0042*/ 	.short	0x0000
        /*0044*/ 	.byte	0x00, 0xf5, 0x21, 0x00


	//----- nvinfo : EIATTR_SPARSE_MMA_MASK
	.align		4
.L_87:
        /*0048*/ 	.byte	0x03, 0x50
        /*004a*/ 	.short	0x0000


	//----- nvinfo : EIATTR_MAXREG_COUNT
	.align		4
        /*004c*/ 	.byte	0x03, 0x1b
        /*004e*/ 	.short	0x00ff


	//----- nvinfo : EIATTR_NUM_BARRIERS
	.align		4
        /*0050*/ 	.byte	0x02, 0x4c
        /*0052*/ 	.byte	0x01
	.zero		1


	//----- nvinfo : EIATTR_MERCURY_ISA_VERSION
	.align		4
        /*0054*/ 	.byte	0x03, 0x5f
        /*0056*/ 	.short	0x0101


	//----- nvinfo : EIATTR_VRC_CTA_INIT_COUNT
	.align		4
        /*0058*/ 	.byte	0x02, 0x4a
	.zero		1
	.zero		1


	//----- nvinfo : EIATTR_EXIT_INSTR_OFFSETS
	.align		4
        /*005c*/ 	.byte	0x04, 0x1c
        /*005e*/ 	.short	(.L_89 - .L_88)


	//   ....[0]....
.L_88:
        /*0060*/ 	.word	0x00000570


	//----- nvinfo : EIATTR_CRS_STACK_SIZE
	.align		4
.L_89:
        /*0064*/ 	.byte	0x04, 0x1e
        /*0066*/ 	.short	(.L_91 - .L_90)
.L_90:
        /*0068*/ 	.word	0x00000000


	//----- nvinfo : EIATTR_CBANK_PARAM_SIZE
	.align		4
.L_91:
        /*006c*/ 	.byte	0x03, 0x19
        /*006e*/ 	.short	0x001c


	//----- nvinfo : EIATTR_PARAM_CBANK
	.align		4
        /*0070*/ 	.byte	0x04, 0x0a
        /*0072*/ 	.short	(.L_93 - .L_92)
	.align		4
.L_92:
        /*0074*/ 	.word	index@(.nv.constant0._Z21histogramSimpleKernelPiiS_i)
        /*0078*/ 	.short	0x0380
        /*007a*/ 	.short	0x001c


	//----- nvinfo : EIATTR_SW_WAR
	.align		4
.L_93:
        /*007c*/ 	.byte	0x04, 0x36
        /*007e*/ 	.short	(.L_95 - .L_94)
.L_94:
        /*0080*/ 	.word	0x00000008
.L_95:


//--------------------- .nv.info._Z10clearArrayPii --------------------------
	.section	.nv.info._Z10clearArrayPii,"",@"SHT_CUDA_INFO"
	.sectionflags	@""
	.align	4


	//----- nvinfo : EIATTR_CUDA_API_VERSION
	.align		4
        /*0000*/ 	.byte	0x04, 0x37
        /*0002*/ 	.short	(.L_97 - .L_96)
.L_96:
        /*0004*/ 	.word	0x00000082


	//----- nvinfo : EIATTR_KPARAM_INFO
	.align		4
.L_97:
        /*0008*/ 	.byte	0x04, 0x17
        /*000a*/ 	.short	(.L_99 - .L_98)
.L_98:
        /*000c*/ 	.word	0x00000000
        /*0010*/ 	.short	0x0001
        /*0012*/ 	.short	0x0008
        /*0014*/ 	.byte	0x00, 0xf0, 0x11, 0x00


	//----- nvinfo : EIATTR_KPARAM_INFO
	.align		4
.L_99:
        /*0018*/ 	.byte	0x04, 0x17
        /*001a*/ 	.short	(.L_101 - .L_100)
.L_100:
        /*001c*/ 	.word	0x00000000
        /*0020*/ 	.short	0x0000
        /*0022*/ 	.short	0x0000
        /*0024*/ 	.byte	0x00, 0xf5, 0x21, 0x00


	//----- nvinfo : EIATTR_SPARSE_MMA_MASK
	.align		4
.L_101:
        /*0028*/ 	.byte	0x03, 0x50
        /*002a*/ 	.short	0x0000


	//----- nvinfo : EIATTR_MAXREG_COUNT
	.align		4
        /*002c*/ 	.byte	0x03, 0x1b
        /*002e*/ 	.short	0x00ff


	//----- nvinfo : EIATTR_NUM_BARRIERS
	.align		4
        /*0030*/ 	.byte	0x02, 0x4c
        /*0032*/ 	.byte	0x01
	.zero		1


	//----- nvinfo : EIATTR_MERCURY_ISA_VERSION
	.align		4
        /*0034*/ 	.byte	0x03, 0x5f
        /*0036*/ 	.short	0x0101


	//----- nvinfo : EIATTR_VRC_CTA_INIT_COUNT
	.align		4
        /*0038*/ 	.byte	0x02, 0x4a
	.zero		1
	.zero		1


	//----- nvinfo : EIATTR_EXIT_INSTR_OFFSETS
	.align		4
        /*003c*/ 	.byte	0x04, 0x1c
        /*003e*/ 	.short	(.L_103 - .L_102)


	//   ....[0]....
.L_102:
        /*0040*/ 	.word	0x000004d0


	//----- nvinfo : EIATTR_CRS_STACK_SIZE
	.align		4
.L_103:
        /*0044*/ 	.byte	0x04, 0x1e
        /*0046*/ 	.short	(.L_105 - .L_104)
.L_104:
        /*0048*/ 	.word	0x00000000


	//----- nvinfo : EIATTR_CBANK_PARAM_SIZE
	.align		4
.L_105:
        /*004c*/ 	.byte	0x03, 0x19
        /*004e*/ 	.short	0x000c


	//----- nvinfo : EIATTR_PARAM_CBANK
	.align		4
        /*0050*/ 	.byte	0x04, 0x0a
        /*0052*/ 	.short	(.L_107 - .L_106)
	.align		4
.L_106:
        /*0054*/ 	.word	index@(.nv.constant0._Z10clearArrayPii)
        /*0058*/ 	.short	0x0380
        /*005a*/ 	.short	0x000c


	//----- nvinfo : EIATTR_SW_WAR
	.align		4
.L_107:
        /*005c*/ 	.byte	0x04, 0x36
        /*005e*/ 	.short	(.L_109 - .L_108)
.L_108:
        /*0060*/ 	.word	0x00000008
.L_109:


//--------------------- .nv.callgraph             --------------------------
	.section	.nv.callgraph,"",@"SHT_CUDA_CALLGRAPH"
	.align	4
	.sectionentsize	8
	.align		4
        /*0000*/ 	.word	0x00000000
	.align		4
        /*0004*/ 	.word	0xffffffff
	.align		4
        /*0008*/ 	.word	0x00000000
	.align		4
        /*000c*/ 	.word	0xfffffffe
	.align		4
        /*0010*/ 	.word	0x00000000
	.align		4
        /*0014*/ 	.word	0xfffffffd
	.align		4
        /*0018*/ 	.word	0x00000000
	.align		4
        /*001c*/ 	.word	0xfffffffc


//--------------------- .text._Z7calcResPiS_S_i   --------------------------
	.section	.text._Z7calcResPiS_S_i,"ax",@progbits
	.align	128
        .global         _Z7calcResPiS_S_i
        .type           _Z7calcResPiS_S_i,@function
        .size           _Z7calcResPiS_S_i,(.L_x_31 - _Z7calcResPiS_S_i)
        .other          _Z7calcResPiS_S_i,@"STO_CUDA_ENTRY STV_DEFAULT"
_Z7calcResPiS_S_i:
.text._Z7calcResPiS_S_i:
[----:B------:R-:W-:Y:S01]  /*0000*/  LDC R1, c[0x0][0x37c] ;  /* 0x0000df00ff017b82 */ /* 0x000fe20000000800 */
[----:B------:R-:W0:Y:S01]  /*0010*/  S2R R9, SR_CTAID.X ;  /* 0x0000000000097919 */ /* 0x000e220000002500 */
[----:B------:R-:W0:Y:S06]  /*0020*/  LDCU UR4, c[0x0][0x360] ;  /* 0x00006c00ff0477ac */ /* 0x000e2c0008000800 */
[----:B------:R-:W1:Y:S01]  /*0030*/  LDC R2, c[0x0][0x370] ;  /* 0x0000dc00ff027b82 */ /* 0x000e620000000800 */
[----:B------:R-:W0:Y:S01]  /*0040*/  S2R R0, SR_TID.X ;  /* 0x0000000000007919 */ /* 0x000e220000002100 */
[----:B------:R-:W2:Y:S01]  /*0050*/  LDCU UR6, c[0x0][0x398] ;  /* 0x00007300ff0677ac */ /* 0x000ea20008000800 */
[----:B0-----:R-:W-:-:S02]  /*0060*/  IMAD R9, R9, UR4, R0 ;  /* 0x0000000409097c24 */ /* 0x001fc4000f8e0200 */
[----:B-1----:R-:W-:-:S03]  /*0070*/  IMAD R0, R2, UR4, RZ ;  /* 0x0000000402007c24 */ /* 0x002fc6000f8e02ff */
[----:B--2---:R-:W-:-:S13]  /*0080*/  ISETP.GE.AND P0, PT, R9, UR6, PT ;  /* 0x0000000609007c0c */ /* 0x004fda000bf06270 */
[----:B------:R-:W-:Y:S05]  /*0090*/  @P0 EXIT ;  /* 0x000000000000094d */ /* 0x000fea0003800000 */
[----:B------:R-:W0:Y:S01]  /*00a0*/  I2F.U32.RP R6, R0 ;  /* 0x0000000000067306 */ /* 0x000e220000209000 */
[C---:B------:R-:W-:Y:S01]  /*00b0*/  IMAD.IADD R4, R0.reuse, 0x1, R9 ;  /* 0x0000000100047824 */ /* 0x040fe200078e0209 */
[----:B------:R-:W-:Y:S01]  /*00c0*/  IADD3 R7, PT, PT, RZ, -R0, RZ ;  /* 0x80000000ff077210 */ /* 0x000fe20007ffe0ff */
[----:B------:R-:W1:Y:S01]  /*00d0*/  LDCU.64 UR4, c[0x0][0x358] ;  /* 0x00006b00ff0477ac */ /* 0x000e620008000a00 */
[----:B------:R-:W-:Y:S01]  /*00e0*/  ISETP.NE.U32.AND P2, PT, R0, RZ, PT ;  /* 0x000000ff0000720c */ /* 0x000fe20003f45070 */
[----:B------:R-:W-:Y:S01]  /*00f0*/  BSSY.RECONVERGENT B0, `(.L_x_0) ;  /* 0x000002d000007945 */ /* 0x000fe20003800200 */
[C---:B------:R-:W-:Y:S02]  /*0100*/  ISETP.GE.AND P0, PT, R4.reuse, UR6, PT ;  /* 0x0000000604007c0c */ /* 0x040fe4000bf06270 */
[----:B------:R-:W-:Y:S02]  /*0110*/  VIMNMX R5, PT, PT, R4, UR6, !PT ;  /* 0x0000000604057c48 */ /* 0x000fe4000ffe0100 */
[----:B------:R-:W-:-:S04]  /*0120*/  SEL R8, RZ, 0x1, P0 ;  /* 0x00000001ff087807 */ /* 0x000fc80000000000 */
[----:B------:R-:W-:Y:S01]  /*0130*/  IADD3 R5, PT, PT, R5, -R4, -R8 ;  /* 0x8000000405057210 */ /* 0x000fe20007ffe808 */
[----:B0-----:R-:W0:Y:S02]  /*0140*/  MUFU.RCP R6, R6 ;  /* 0x0000000600067308 */ /* 0x001e240000001000 */
[----:B0-----:R-:W-:-:S06]  /*0150*/  IADD3 R2, PT, PT, R6, 0xffffffe, RZ ;  /* 0x0ffffffe06027810 */ /* 0x001fcc0007ffe0ff */
[----:B------:R0:W2:Y:S02]  /*0160*/  F2I.FTZ.U32.TRUNC.NTZ R3, R2 ;  /* 0x0000000200037305 */ /* 0x0000a4000021f000 */
[----:B0-----:R-:W-:Y:S02]  /*0170*/  HFMA2 R2, -RZ, RZ, 0, 0 ;  /* 0x00000000ff027431 */ /* 0x001fe400000001ff */
[----:B--2---:R-:W-:-:S04]  /*0180*/  IMAD R7, R7, R3, RZ ;  /* 0x0000000307077224 */ /* 0x004fc800078e02ff */
[----:B------:R-:W-:-:S06]  /*0190*/  IMAD.HI.U32 R6, R3, R7, R2 ;  /* 0x0000000703067227 */ /* 0x000fcc00078e0002 */
[----:B------:R-:W-:Y:S02]  /*01a0*/  IMAD.HI.U32 R11, R6, R5, RZ ;  /* 0x00000005060b7227 */ /* 0x000fe400078e00ff */
[----:B------:R-:W0:Y:S02]  /*01b0*/  LDC.64 R6, c[0x0][0x380] ;  /* 0x0000e000ff067b82 */ /* 0x000e240000000a00 */
[----:B------:R-:W-:-:S04]  /*01c0*/  IMAD.MOV R2, RZ, RZ, -R11 ;  /* 0x000000ffff027224 */ /* 0x000fc800078e0a0b */
[----:B------:R-:W-:Y:S02]  /*01d0*/  IMAD R5, R0, R2, R5 ;  /* 0x0000000200057224 */ /* 0x000fe400078e0205 */
[----:B------:R-:W2:Y:S03]  /*01e0*/  LDC.64 R2, c[0x0][0x388] ;  /* 0x0000e200ff027b82 */ /* 0x000ea60000000a00 */
[----:B------:R-:W-:-:S13]  /*01f0*/  ISETP.GE.U32.AND P0, PT, R5, R0, PT ;  /* 0x000000000500720c */ /* 0x000fda0003f06070 */
[----:B------:R-:W-:Y:S02]  /*0200*/  @P0 IADD3 R5, PT, PT, -R0, R5, RZ ;  /* 0x0000000500050210 */ /* 0x000fe40007ffe1ff */
[----:B------:R-:W-:Y:S02]  /*0210*/  @P0 IADD3 R11, PT, PT, R11, 0x1, RZ ;  /* 0x000000010b0b0810 */ /* 0x000fe40007ffe0ff */
[-C--:B------:R-:W-:Y:S02]  /*0220*/  ISETP.GE.U32.AND P1, PT, R5, R0.reuse, PT ;  /* 0x000000000500720c */ /* 0x080fe40003f26070 */
[----:B------:R-:W3:Y:S11]  /*0230*/  LDC.64 R4, c[0x0][0x390] ;  /* 0x0000e400ff047b82 */ /* 0x000ef60000000a00 */
[----:B------:R-:W-:Y:S01]  /*0240*/  @P1 VIADD R11, R11, 0x1 ;  /* 0x000000010b0b1836 */ /* 0x000fe20000000000 */
[----:B------:R-:W-:-:S04]  /*0250*/  @!P2 LOP3.LUT R11, RZ, R0, RZ, 0x33, !PT ;  /* 0x00000000ff0ba212 */ /* 0x000fc800078e33ff */
[----:B------:R-:W-:-:S04]  /*0260*/  IADD3 R8, PT, PT, R8, R11, RZ ;  /* 0x0000000b08087210 */ /* 0x000fc80007ffe0ff */
[C---:B------:R-:W-:Y:S02]  /*0270*/  LOP3.LUT R10, R8.reuse, 0x3, RZ, 0xc0, !PT ;  /* 0x00000003080a7812 */ /* 0x040fe400078ec0ff */
[----:B------:R-:W-:Y:S02]  /*0280*/  ISETP.GE.U32.AND P1, PT, R8, 0x3, PT ;  /* 0x000000030800780c */ /* 0x000fe40003f26070 */
[----:B------:R-:W-:-:S13]  /*0290*/  ISETP.NE.AND P0, PT, R10, 0x3, PT ;  /* 0x000000030a00780c */ /* 0x000fda0003f05270 */
[----:B012---:R-:W-:Y:S05]  /*02a0*/  @!P0 BRA `(.L_x_1) ;  /* 0x0000000000448947 */ /* 0x007fea0003800000 */
[----:B------:R-:W0:Y:S01]  /*02b0*/  LDC.64 R10, c[0x0][0x390] ;  /* 0x0000e400ff0a7b82 */ /* 0x000e220000000a00 */
[----:B------:R-:W-:-:S04]  /*02c0*/  IADD3 R8, PT, PT, R8, 0x1, RZ ;  /* 0x0000000108087810 */ /* 0x000fc80007ffe0ff */
[----:B------:R-:W-:-:S03]  /*02d0*/  LOP3.LUT R8, R8, 0x3, RZ, 0xc0, !PT ;  /* 0x0000000308087812 */ /* 0x000fc600078ec0ff */
[----:B------:R-:W1:Y:S02]  /*02e0*/  LDC.64 R12, c[0x0][0x380] ;  /* 0x0000e000ff0c7b82 */ /* 0x000e640000000a00 */
[----:B------:R-:W-:-:S06]  /*02f0*/  IMAD.MOV R8, RZ, RZ, -R8 ;  /* 0x000000ffff087224 */ /* 0x000fcc00078e0a08 */
[----:B------:R-:W2:Y:S02]  /*0300*/  LDC.64 R14, c[0x0][0x388] ;  /* 0x0000e200ff0e7b82 */ /* 0x000ea40000000a00 */
.L_x_2:
[----:B-1--4-:R-:W-:-:S06]  /*0310*/  IMAD.WIDE R16, R9, 0x4, R12 ;  /* 0x0000000409107825 */ /* 0x012fcc00078e020c */
[----:B------:R-:W0:Y:S01]  /*0320*/  LDG.E R17, desc[UR4][R16.64] ;  /* 0x0000000410117981 */ /* 0x000e22000c1e1900 */
[----:B------:R-:W-:Y:S01]  /*0330*/  MOV R23, 0xffffffff ;  /* 0xffffffff00177802 */ /* 0x000fe20000000f00 */
[----:B0-----:R-:W-:-:S06]  /*0340*/  IMAD.WIDE R18, R17, 0x4, R10 ;  /* 0x0000000411127825 */ /* 0x001fcc00078e020a */
[----:B------:R-:W2:Y:S01]  /*0350*/  ATOMG.E.ADD.STRONG.GPU PT, R19, desc[UR4][R18.64+0x4], R23 ;  /* 0x80000417121379a8 */ /* 0x000ea200081ef104 */
[----:B------:R-:W-:Y:S01]  /*0360*/  IADD3 R8, PT, PT, R8, 0x1, RZ ;  /* 0x0000000108087810 */ /* 0x000fe20007ffe0ff */
[----:B------:R-:W-:-:S03]  /*0370*/  IMAD.IADD R9, R0, 0x1, R9 ;  /* 0x0000000100097824 */ /* 0x000fc600078e0209 */
[----:B------:R-:W-:Y:S01]  /*0380*/  ISETP.NE.AND P0, PT, R8, RZ, PT ;  /* 0x000000ff0800720c */ /* 0x000fe20003f05270 */
[----:B--2---:R-:W-:-:S05]  /*0390*/  IMAD.WIDE R20, R19, 0x4, R14 ;  /* 0x0000000413147825 */ /* 0x004fca00078e020e */
[----:B------:R4:W-:Y:S07]  /*03a0*/  STG.E desc[UR4][R20.64+-0x4], R17 ;  /* 0xfffffc1114007986 */ /* 0x0009ee000c101904 */
[----:B------:R-:W-:Y:S05]  /*03b0*/  @P0 BRA `(.L_x_2) ;  /* 0xfffffffc00d40947 */ /* 0x000fea000383ffff */
.L_x_1:
[----:B------:R-:W-:Y:S05]  /*03c0*/  BSYNC.RECONVERGENT B0 ;  /* 0x0000000000007941 */ /* 0x000fea0003800200 */
.L_x_0:
[----:B------:R-:W-:Y:S05]  /*03d0*/  @!P1 EXIT ;  /* 0x000000000000994d */ /* 0x000fea0003800000 */
.L_x_3:
[----:B----4-:R-:W-:-:S05]  /*03e0*/  IMAD.WIDE R20, R9, 0x4, R6 ;  /* 0x0000000409147825 */ /* 0x010fca00078e0206 */
[----:B------:R-:W3:Y:S01]  /*03f0*/  LDG.E R25, desc[UR4][R20.64] ;  /* 0x0000000414197981 */ /* 0x000ee2000c1e1900 */
[----:B------:R-:W-:Y:S01]  /*0400*/  MOV R8, 0xffffffff ;  /* 0xffffffff00087802 */ /* 0x000fe20000000f00 */
[----:B---3--:R-:W-:-:S06]  /*0410*/  IMAD.WIDE R10, R25, 0x4, R4 ;  /* 0x00000004190a7825 */ /* 0x008fcc00078e0204 */
[----:B------:R-:W2:Y:S01]  /*0420*/  ATOMG.E.ADD.STRONG.GPU PT, R11, desc[UR4][R10.64+0x4], R8 ;  /* 0x800004080a0b79a8 */ /* 0x000ea200081ef104 */
[----:B------:R-:W-:-:S04]  /*0430*/  IMAD.WIDE R14, R0, 0x4, R20 ;  /* 0x00000004000e7825 */ /* 0x000fc800078e0214 */
[----:B-12---:R-:W-:-:S05]  /*0440*/  IMAD.WIDE R12, R11, 0x4, R2 ;  /* 0x000000040b0c7825 */ /* 0x006fca00078e0202 */
[----:B------:R0:W-:Y:S04]  /*0450*/  STG.E desc[UR4][R12.64+-0x4], R25 ;  /* 0xfffffc190c007986 */ /* 0x0001e8000c101904 */
[----:B------:R-:W2:Y:S02]  /*0460*/  LDG.E R27, desc[UR4][R14.64] ;  /* 0x000000040e1b7981 */ /* 0x000ea4000c1e1900 */
[----:B--2---:R-:W-:-:S06]  /*0470*/  IMAD.WIDE R16, R27, 0x4, R4 ;  /* 0x000000041b107825 */ /* 0x004fcc00078e0204 */
[----:B------:R-:W2:Y:S01]  /*0480*/  ATOMG.E.ADD.STRONG.GPU PT, R17, desc[UR4][R16.64+0x4], R8 ;  /* 0x80000408101179a8 */ /* 0x000ea200081ef104 */
[----:B------:R-:W-:-:S04]  /*0490*/  IMAD.WIDE R20, R0, 0x4, R14 ;  /* 0x0000000400147825 */ /* 0x000fc800078e020e */
[----:B--2---:R-:W-:-:S05]  /*04a0*/  IMAD.WIDE R18, R17, 0x4, R2 ;  /* 0x0000000411127825 */ /* 0x004fca00078e0202 */
[----:B------:R1:W-:Y:S04]  /*04b0*/  STG.E desc[UR4][R18.64+-0x4], R27 ;  /* 0xfffffc1b12007986 */ /* 0x0003e8000c101904 */
[----:B------:R-:W2:Y:S02]  /*04c0*/  LDG.E R29, desc[UR4][R20.64] ;  /* 0x00000004141d7981 */ /* 0x000ea4000c1e1900 */
[----:B--2---:R-:W-:-:S06]  /*04d0*/  IMAD.WIDE R10, R29, 0x4, R4 ;  /* 0x000000041d0a7825 */ /* 0x004fcc00078e0204 */
[----:B------:R-:W2:Y:S01]  /*04e0*/  ATOMG.E.ADD.STRONG.GPU PT, R11, desc[UR4][R10.64+0x4], R8 ;  /* 0x800004080a0b79a8 */ /* 0x000ea200081ef104 */
[----:B0-----:R-:W-:-:S04]  /*04f0*/  IMAD.WIDE R12, R0, 0x4, R20 ;  /* 0x00000004000c7825 */ /* 0x001fc800078e0214 */
[----:B--2---:R-:W-:-:S05]  /*0500*/  IMAD.WIDE R22, R11, 0x4, R2 ;  /* 0x000000040b167825 */ /* 0x004fca00078e0202 */
[----:B------:R1:W-:Y:S04]  /*0510*/  STG.E desc[UR4][R22.64+-0x4], R29 ;  /* 0xfffffc1d16007986 */ /* 0x0003e8000c101904 */
[----:B------:R-:W2:Y:S02]  /*0520*/  LDG.E R13, desc[UR4][R12.64] ;  /* 0x000000040c0d7981 */ /* 0x000ea4000c1e1900 */
[----:B--2---:R-:W-:-:S06]  /*0530*/  IMAD.WIDE R14, R13, 0x4, R4 ;  /* 0x000000040d0e7825 */ /* 0x004fcc00078e0204 */
[----:B------:R-:W2:Y:S01]  /*0540*/  ATOMG.E.ADD.STRONG.GPU PT, R15, desc[UR4][R14.64+0x4], R8 ;  /* 0x800004080e0f79a8 */ /* 0x000ea200081ef104 */
[----:B------:R-:W-:-:S04]  /*0550*/  LEA R9, R0, R9, 0x2 ;  /* 0x0000000900097211 */ /* 0x000fc800078e10ff */
[----:B------:R-:W-:Y:S01]  /*0560*/  ISETP.GE.AND P0, PT, R9, UR6, PT ;  /* 0x0000000609007c0c */ /* 0x000fe2000bf06270 */
[----:B--2---:R-:W-:-:S05]  /*0570*/  IMAD.WIDE R16, R15, 0x4, R2 ;  /* 0x000000040f107825 */ /* 0x004fca00078e0202 */
[----:B------:R1:W-:Y:S07]  /*0580*/  STG.E desc[UR4][R16.64+-0x4], R13 ;  /* 0xfffffc0d10007986 */ /* 0x0003ee000c101904 */
[----:B------:R-:W-:Y:S05]  /*0590*/  @!P0 BRA `(.L_x_3) ;  /* 0xfffffffc00908947 */ /* 0x000fea000383ffff */
[----:B------:R-:W-:Y:S05]  /*05a0*/  EXIT ;  /* 0x000000000000794d */ /* 0x000fea0003800000 */
.L_x_4:
[----:B------:R-:W-:-:S00]  /*05b0*/  BRA `(.L_x_4) ;  /* 0xfffffffc00fc7947 */ /* 0x000fc0000383ffff */
[----:B------:R-:W-:-:S00]  /*05c0*/  NOP ;  /* 0x0000000000007918 */ /* 0x000fc00000000000 */
        /* <DEDUP_REMOVED lines=11> */
.L_x_31:


//--------------------- .text._Z20scanDistributeKernelPiS_ --------------------------
	.section	.text._Z20scanDistributeKernelPiS_,"ax",@progbits
	.align	128
        .global         _Z20scanDistributeKernelPiS_
        .type           _Z20scanDistributeKernelPiS_,@function
        .size           _Z20scanDistributeKernelPiS_,(.L_x_32 - _Z20scanDistributeKernelPiS_)
        .other          _Z20scanDistributeKernelPiS_,@"STO_CUDA_ENTRY STV_DEFAULT"
_Z20scanDistributeKernelPiS_:
.text._Z20scanDistributeKernelPiS_:
[----:B------:R-:W-:Y:S01]  /*0000*/  LDC R1, c[0x0][0x37c] ;  /* 0x0000df00ff017b82 */ /* 0x000fe20000000800 */
[----:B------:R-:W0:Y:S07]  /*0010*/  S2R R9, SR_CTAID.X ;  /* 0x0000000000097919 */ /* 0x000e2e0000002500 */
[----:B------:R-:W0:Y:S01]  /*0020*/  LDC.64 R2, c[0x0][0x388] ;  /* 0x0000e200ff027b82 */ /* 0x000e220000000a00 */
[----:B------:R-:W1:Y:S01]  /*0030*/  LDCU.64 UR4, c[0x0][0x358] ;  /* 0x00006b00ff0477ac */ /* 0x000e620008000a00 */
[----:B------:R-:W2:Y:S06]  /*0040*/  S2R R0, SR_TID.X ;  /* 0x0000000000007919 */ /* 0x000eac0000002100 */
[----:B------:R-:W3:Y:S01]  /*0050*/  LDC.64 R4, c[0x0][0x380] ;  /* 0x0000e000ff047b82 */ /* 0x000ee20000000a00 */
[C---:B0-----:R-:W-:Y:S01]  /*0060*/  IMAD.WIDE.U32 R2, R9.reuse, 0x4, R2 ;  /* 0x0000000409027825 */ /* 0x041fe200078e0002 */
[----:B--2---:R-:W-:-:S05]  /*0070*/  LEA R7, R9, R0, 0x9 ;  /* 0x0000000009077211 */ /* 0x004fca00078e48ff */
[----:B-1----:R-:W2:Y:S01]  /*0080*/  LDG.E R2, desc[UR4][R2.64] ;  /* 0x0000000402027981 */ /* 0x002ea2000c1e1900 */
[----:B---3--:R-:W-:-:S05]  /*0090*/  IMAD.WIDE.U32 R4, R7, 0x4, R4 ;  /* 0x0000000407047825 */ /* 0x008fca00078e0004 */
[----:B------:R-:W2:Y:S02]  /*00a0*/  LDG.E R7, desc[UR4][R4.64] ;  /* 0x0000000404077981 */ /* 0x000ea4000c1e1900 */
[----:B--2---:R-:W-:-:S05]  /*00b0*/  IADD3 R7, PT, PT, R2, R7, RZ ;  /* 0x0000000702077210 */ /* 0x004fca0007ffe0ff */
[----:B------:R-:W-:Y:S01]  /*00c0*/  STG.E desc[UR4][R4.64], R7 ;  /* 0x0000000704007986 */ /* 0x000fe2000c101904 */
[----:B------:R-:W-:Y:S05]  /*00d0*/  EXIT ;  /* 0x000000000000794d */ /* 0x000fea0003800000 */
.L_x_5:
        /* <DEDUP_REMOVED lines=10> */
.L_x_32:


//--------------------- .text._Z10scanKernelPiS_S_i --------------------------
	.section	.text._Z10scanKernelPiS_S_i,"ax",@progbits
	.align	128
        .global         _Z10scanKernelPiS_S_i
        .type           _Z10scanKernelPiS_S_i,@function
        .size           _Z10scanKernelPiS_S_i,(.L_x_33 - _Z10scanKernelPiS_S_i)
        .other          _Z10scanKernelPiS_S_i,@"STO_CUDA_ENTRY STV_DEFAULT"
_Z10scanKernelPiS_S_i:
.text._Z10scanKernelPiS_S_i:
[----:B------:R-:W-:Y:S01]  /*0000*/  LDC R1, c[0x0][0x37c] ;  /* 0x0000df00ff017b82 */ /* 0x000fe20000000800 */
[----:B------:R-:W0:Y:S01]  /*0010*/  S2R R3, SR_TID.X ;  /* 0x0000000000037919 */ /* 0x000e220000002100 */
[----:B------:R-:W1:Y:S06]  /*0020*/  LDCU UR7, c[0x0][0x398] ;  /* 0x00007300ff0777ac */ /* 0x000e6c0008000800 */
[----:B------:R-:W2:Y:S01]  /*0030*/  LDC.64 R10, c[0x0][0x380] ;  /* 0x0000e000ff0a7b82 */ /* 0x000ea20000000a00 */
[----:B------:R-:W0:Y:S01]  /*0040*/  S2R R4, SR_CTAID.X ;  /* 0x0000000000047919 */ /* 0x000e220000002500 */
[----:B------:R-:W3:Y:S01]  /*0050*/  LDCU.64 UR8, c[0x0][0x358] ;  /* 0x00006b00ff0877ac */ /* 0x000ee20008000a00 */
[----:B-1----:R-:W-:-:S04]  /*0060*/  ULEA.HI UR4, UR7, UR7, URZ, 0x1 ;  /* 0x0000000707047291 */ /* 0x002fc8000f8f08ff */
[----:B------:R-:W-:Y:S01]  /*0070*/  USHF.R.S32.HI UR4, URZ, 0x1, UR4 ;  /* 0x00000001ff047899 */ /* 0x000fe20008011404 */
[----:B0-----:R-:W-:-:S05]  /*0080*/  IMAD R2, R4, 0x200, R3 ;  /* 0x0000020004027824 */ /* 0x001fca00078e0203 */
[C---:B------:R-:W-:Y:S02]  /*0090*/  VIADD R0, R2.reuse, UR4 ;  /* 0x0000000402007c36 */ /* 0x040fe40008000000 */
[----:B--2---:R-:W-:-:S04]  /*00a0*/  IMAD.WIDE.U32 R8, R2, 0x4, R10 ;  /* 0x0000000402087825 */ /* 0x004fc800078e000a */
[----:B------:R-:W-:Y:S02]  /*00b0*/  IMAD.WIDE.U32 R10, R0, 0x4, R10 ;  /* 0x00000004000a7825 */ /* 0x000fe400078e000a */
[----:B---3--:R-:W2:Y:S04]  /*00c0*/  LDG.E R8, desc[UR8][R8.64] ;  /* 0x0000000808087981 */ /* 0x008ea8000c1e1900 */
[----:B------:R-:W3:Y:S01]  /*00d0*/  LDG.E R11, desc[UR8][R10.64] ;  /* 0x000000080a0b7981 */ /* 0x000ee2000c1e1900 */
[----:B------:R-:W0:Y:S01]  /*00e0*/  S2UR UR6, SR_CgaCtaId ;  /* 0x00000000000679c3 */ /* 0x000e220000008800 */
[----:B------:R-:W-:Y:S01]  /*00f0*/  UMOV UR5, 0x400 ;  /* 0x0000040000057882 */ /* 0x000fe20000000000 */
[C---:B------:R-:W-:Y:S01]  /*0100*/  VIADD R5, R3.reuse, UR4 ;  /* 0x0000000403057c36 */ /* 0x040fe20008000000 */
[----:B------:R-:W-:Y:S01]  /*0110*/  LEA.HI R6, R3, R3, RZ, 0x1b ;  /* 0x0000000303067211 */ /* 0x000fe200078fd8ff */
[----:B------:R-:W-:-:S03]  /*0120*/  USHF.R.S32.HI UR4, URZ, 0x1, UR7 ;  /* 0x00000001ff047899 */ /* 0x000fc60008011407 */
[----:B------:R-:W-:Y:S01]  /*0130*/  LEA.HI.SX32 R7, R5, R5, 0x1b ;  /* 0x0000000505077211 */ /* 0x000fe200078fdaff */
[----:B------:R-:W-:Y:S01]  /*0140*/  UISETP.GE.AND UP0, UPT, UR4, 0x1, UPT ;  /* 0x000000010400788c */ /* 0x000fe2000bf06270 */
[----:B------:R-:W-:Y:S01]  /*0150*/  UMOV UR7, 0x1 ;  /* 0x0000000100077882 */ /* 0x000fe20000000000 */
[----:B0-----:R-:W-:-:S06]  /*0160*/  ULEA UR5, UR6, UR5, 0x18 ;  /* 0x0000000506057291 */ /* 0x001fcc000f8ec0ff */
[----:B------:R-:W-:Y:S02]  /*0170*/  LEA R5, R6, UR5, 0x2 ;  /* 0x0000000506057c11 */ /* 0x000fe4000f8e10ff */
[----:B------:R-:W-:-:S03]  /*0180*/  LEA R6, R7, UR5, 0x2 ;  /* 0x0000000507067c11 */ /* 0x000fc6000f8e10ff */
[----:B--2---:R0:W-:Y:S04]  /*0190*/  STS [R5], R8 ;  /* 0x0000000805007388 */ /* 0x0041e80000000800 */
[----:B---3--:R0:W-:Y:S01]  /*01a0*/  STS [R6], R11 ;  /* 0x0000000b06007388 */ /* 0x0081e20000000800 */
[----:B------:R-:W-:Y:S05]  /*01b0*/  BRA.U !UP0, `(.L_x_6) ;  /* 0x0000000108607547 */ /* 0x000fea000b800000 */
[----:B0-----:R-:W-:Y:S01]  /*01c0*/  LEA R11, R3, 0x1, 0x1 ;  /* 0x00000001030b7811 */ /* 0x001fe200078e08ff */
[----:B------:R-:W-:-:S06]  /*01d0*/  UMOV UR7, 0x1 ;  /* 0x0000000100077882 */ /* 0x000fcc0000000000 */
.L_x_9:
[----:B------:R-:W-:Y:S01]  /*01e0*/  BAR.SYNC.DEFER_BLOCKING 0x0 ;  /* 0x0000000000007b1d */ /* 0x000fe20000010000 */
[----:B------:R-:W-:-:S05]  /*01f0*/  ISETP.GE.AND P0, PT, R3, UR4, PT ;  /* 0x0000000403007c0c */ /* 0x000fca000bf06270 */
[----:B------:R-:W-:Y:S08]  /*0200*/  BSSY.RECONVERGENT B0, `(.L_x_7) ;  /* 0x000000e000007945 */ /* 0x000ff00003800200 */
[----:B0-----:R-:W-:Y:S05]  /*0210*/  @P0 BRA `(.L_x_8) ;  /* 0x0000000000300947 */ /* 0x001fea0003800000 */
[----:B------:R-:W-:-:S04]  /*0220*/  IMAD R7, R11, UR7, RZ ;  /* 0x000000070b077c24 */ /* 0x000fc8000f8e02ff */
[C---:B------:R-:W-:Y:S02]  /*0230*/  VIADD R8, R7.reuse, 0xffffffff ;  /* 0xffffffff07087836 */ /* 0x040fe40000000000 */
[----:B------:R-:W-:-:S03]  /*0240*/  VIADD R9, R7, UR7 ;  /* 0x0000000707097c36 */ /* 0x000fc60008000000 */
[C---:B------:R-:W-:Y:S02]  /*0250*/  IADD3 R10, PT, PT, R8.reuse, UR7, RZ ;  /* 0x00000007080a7c10 */ /* 0x040fe4000fffe0ff */
[----:B------:R-:W-:Y:S02]  /*0260*/  LEA.HI.SX32 R7, R8, R7, 0x1b ;  /* 0x0000000708077211 */ /* 0x000fe400078fdaff */
[----:B------:R-:W-:Y:S02]  /*0270*/  LEA.HI.SX32 R9, R10, R9, 0x1b ;  /* 0x000000090a097211 */ /* 0x000fe400078fdaff */
[----:B------:R-:W-:Y:S02]  /*0280*/  LEA R7, R7, UR5, 0x2 ;  /* 0x0000000507077c11 */ /* 0x000fe4000f8e10ff */
[----:B------:R-:W-:-:S04]  /*0290*/  LEA R9, R9, UR5, 0x2 ;  /* 0x0000000509097c11 */ /* 0x000fc8000f8e10ff */
[----:B------:R-:W-:Y:S04]  /*02a0*/  LDS R7, [R7+-0x4] ;  /* 0xfffffc0007077984 */ /* 0x000fe80000000800 */
[----:B------:R-:W0:Y:S02]  /*02b0*/  LDS R8, [R9+-0x4] ;  /* 0xfffffc0009087984 */ /* 0x000e240000000800 */
[----:B0-----:R-:W-:-:S05]  /*02c0*/  IMAD.IADD R8, R7, 0x1, R8 ;  /* 0x0000000107087824 */ /* 0x001fca00078e0208 */
[----:B------:R0:W-:Y:S02]  /*02d0*/  STS [R9+-0x4], R8 ;  /* 0xfffffc0809007388 */ /* 0x0001e40000000800 */
.L_x_8:
[----:B------:R-:W-:Y:S05]  /*02e0*/  BSYNC.RECONVERGENT B0 ;  /* 0x0000000000007941 */ /* 0x000fea0003800200 */
.L_x_7:
[----:B------:R-:W-:Y:S02]  /*02f0*/  UISETP.GT.U32.AND UP0, UPT, UR4, 0x1, UPT ;  /* 0x000000010400788c */ /* 0x000fe4000bf04070 */
[----:B------:R-:W-:Y:S02]  /*0300*/  USHF.R.U32.HI UR6, URZ, 0x1, UR4 ;  /* 0x00000001ff067899 */ /* 0x000fe40008011604 */
[----:B------:R-:W-:-:S05]  /*0310*/  USHF.L.U32 UR7, UR7, 0x1, URZ ;  /* 0x0000000107077899 */ /* 0x000fca00080006ff */
[----:B------:R-:W-:Y:S01]  /*0320*/  UMOV UR4, UR6 ;  /* 0x0000000600047c82 */ /* 0x000fe20008000000 */
[----:B------:R-:W-:Y:S06]  /*0330*/  BRA.U UP0, `(.L_x_9) ;  /* 0xfffffffd00a87547 */ /* 0x000fec000b83ffff */
.L_x_6:
[----:B------:R-:W-:Y:S01]  /*0340*/  ISETP.NE.AND P0, PT, R3, RZ, PT ;  /* 0x000000ff0300720c */ /* 0x000fe20003f05270 */
[----:B------:R-:W-:-:S12]  /*0350*/  BSSY.RECONVERGENT B0, `(.L_x_10) ;  /* 0x000000b000007945 */ /* 0x000fd80003800200 */
[----:B------:R-:W-:Y:S05]  /*0360*/  @P0 BRA `(.L_x_11) ;  /* 0x0000000000240947 */ /* 0x000fea0003800000 */
[----:B------:R-:W1:Y:S01]  /*0370*/  LDCU UR6, c[0x0][0x398] ;  /* 0x00007300ff0677ac */ /* 0x000e620008000800 */
[----:B0-----:R-:W0:Y:S01]  /*0380*/  LDC.64 R8, c[0x0][0x390] ;  /* 0x0000e400ff087b82 */ /* 0x001e220000000a00 */
[----:B-1----:R-:W-:-:S04]  /*0390*/  UIADD3 UR4, UPT, UPT, UR6, -0x1, URZ ;  /* 0xffffffff06047890 */ /* 0x002fc8000fffe0ff */
[----:B------:R-:W-:Y:S01]  /*03a0*/  ULEA.HI.SX32 UR4, UR4, UR6, 0x1b ;  /* 0x0000000604047291 */ /* 0x000fe2000f8fdaff */
[----:B0-----:R-:W-:-:S03]  /*03b0*/  IMAD.WIDE.U32 R8, R4, 0x4, R8 ;  /* 0x0000000404087825 */ /* 0x001fc600078e0008 */
[----:B------:R-:W-:-:S09]  /*03c0*/  ULEA UR4, UR4, UR5, 0x2 ;  /* 0x0000000504047291 */ /* 0x000fd2000f8e10ff */
[----:B------:R-:W0:Y:S04]  /*03d0*/  LDS R7, [UR4+-0x4] ;  /* 0xfffffc04ff077984 */ /* 0x000e280008000800 */
[----:B------:R-:W-:Y:S04]  /*03e0*/  STS [UR4+-0x4], RZ ;  /* 0xfffffcffff007988 */ /* 0x000fe80008000804 */
[----:B0-----:R1:W-:Y:S02]  /*03f0*/  STG.E desc[UR8][R8.64], R7 ;  /* 0x0000000708007986 */ /* 0x0013e4000c101908 */
.L_x_11:
[----:B------:R-:W-:Y:S05]  /*0400*/  BSYNC.RECONVERGENT B0 ;  /* 0x0000000000007941 */ /* 0x000fea0003800200 */
.L_x_10:
[----:B------:R-:W2:Y:S02]  /*0410*/  LDCU UR4, c[0x0][0x398] ;  /* 0x00007300ff0477ac */ /* 0x000ea40008000800 */
[----:B--2---:R-:W-:-:S09]  /*0420*/  UISETP.GE.AND UP0, UPT, UR4, 0x2, UPT ;  /* 0x000000020400788c */ /* 0x004fd2000bf06270 */
[----:B------:R-:W-:Y:S05]  /*0430*/  BRA.U !UP0, `(.L_x_12) ;  /* 0x0000000108647547 */ /* 0x000fea000b800000 */
[----:B------:R-:W-:Y:S01]  /*0440*/  LEA R10, R3, 0x1, 0x1 ;  /* 0x00000001030a7811 */ /* 0x000fe200078e08ff */
[----:B------:R-:W2:Y:S01]  /*0450*/  LDCU UR6, c[0x0][0x398] ;  /* 0x00007300ff0677ac */ /* 0x000ea20008000800 */
[----:B------:R-:W-:-:S05]  /*0460*/  UMOV UR4, 0x1 ;  /* 0x0000000100047882 */ /* 0x000fca0000000000 */
.L_x_15:
[----:B------:R-:W-:Y:S01]  /*0470*/  BAR.SYNC.DEFER_BLOCKING 0x0 ;  /* 0x0000000000007b1d */ /* 0x000fe20000010000 */
[----:B------:R-:W-:Y:S01]  /*0480*/  ISETP.GE.AND P0, PT, R3, UR4, PT ;  /* 0x0000000403007c0c */ /* 0x000fe2000bf06270 */
[----:B------:R-:W-:Y:S02]  /*0490*/  USHF.L.U32 UR4, UR4, 0x1, URZ ;  /* 0x0000000104047899 */ /* 0x000fe400080006ff */
[----:B------:R-:W-:Y:S02]  /*04a0*/  USHF.R.S32.HI UR7, URZ, 0x1, UR7 ;  /* 0x00000001ff077899 */ /* 0x000fe40008011407 */
[----:B------:R-:W-:Y:S08]  /*04b0*/  BSSY.RECONVERGENT B0, `(.L_x_13) ;  /* 0x000000f000007945 */ /* 0x000ff00003800200 */
[----:B---3--:R-:W-:Y:S05]  /*04c0*/  @P0 BRA `(.L_x_14) ;  /* 0x0000000000340947 */ /* 0x008fea0003800000 */
[----:B------:R-:W-:-:S04]  /*04d0*/  IMAD R4, R10, UR7, RZ ;  /* 0x000000070a047c24 */ /* 0x000fc8000f8e02ff */
[C---:B-1----:R-:W-:Y:S02]  /*04e0*/  VIADD R7, R4.reuse, 0xffffffff ;  /* 0xffffffff04077836 */ /* 0x042fe40000000000 */
[----:B0-----:R-:W-:-:S03]  /*04f0*/  VIADD R8, R4, UR7 ;  /* 0x0000000704087c36 */ /* 0x001fc60008000000 */
[C---:B------:R-:W-:Y:S02]  /*0500*/  IADD3 R9, PT, PT, R7.reuse, UR7, RZ ;  /* 0x0000000707097c10 */ /* 0x040fe4000fffe0ff */
[----:B------:R-:W-:Y:S02]  /*0510*/  LEA.HI.SX32 R4, R7, R4, 0x1b ;  /* 0x0000000407047211 */ /* 0x000fe400078fdaff */
[----:B------:R-:W-:Y:S02]  /*0520*/  LEA.HI.SX32 R8, R9, R8, 0x1b ;  /* 0x0000000809087211 */ /* 0x000fe400078fdaff */
[----:B------:R-:W-:Y:S02]  /*0530*/  LEA R4, R4, UR5, 0x2 ;  /* 0x0000000504047c11 */ /* 0x000fe4000f8e10ff */
[----:B------:R-:W-:-:S03]  /*0540*/  LEA R8, R8, UR5, 0x2 ;  /* 0x0000000508087c11 */ /* 0x000fc6000f8e10ff */
[----:B------:R-:W-:Y:S04]  /*0550*/  LDS R7, [R4+-0x4] ;  /* 0xfffffc0004077984 */ /* 0x000fe80000000800 */
[----:B------:R-:W0:Y:S02]  /*0560*/  LDS R9, [R8+-0x4] ;  /* 0xfffffc0008097984 */ /* 0x000e240000000800 */
[----:B0-----:R-:W-:Y:S02]  /*0570*/  IMAD.IADD R7, R7, 0x1, R9 ;  /* 0x0000000107077824 */ /* 0x001fe400078e0209 */
[----:B------:R3:W-:Y:S04]  /*0580*/  STS [R4+-0x4], R9 ;  /* 0xfffffc0904007388 */ /* 0x0007e80000000800 */
[----:B------:R3:W-:Y:S02]  /*0590*/  STS [R8+-0x4], R7 ;  /* 0xfffffc0708007388 */ /* 0x0007e40000000800 */
.L_x_14:
[----:B--2---:R-:W-:Y:S05]  /*05a0*/  BSYNC.RECONVERGENT B0 ;  /* 0x0000000000007941 */ /* 0x004fea0003800200 */
.L_x_13:
[----:B------:R-:W-:-:S09]  /*05b0*/  UISETP.GE.AND UP0, UPT, UR4, UR6, UPT ;  /* 0x000000060400728c */ /* 0x000fd2000bf06270 */
[----:B------:R-:W-:Y:S05]  /*05c0*/  BRA.U !UP0, `(.L_x_15) ;  /* 0xfffffffd08a87547 */ /* 0x000fea000b83ffff */
.L_x_12:
[----:B------:R-:W-:Y:S08]  /*05d0*/  BAR.SYNC.DEFER_BLOCKING 0x0 ;  /* 0x0000000000007b1d */ /* 0x000ff00000010000 */
[----:B01-3--:R-:W0:Y:S01]  /*05e0*/  LDC.64 R8, c[0x0][0x388] ;  /* 0x0000e200ff087b82 */ /* 0x00be220000000a00 */
[----:B------:R-:W1:Y:S04]  /*05f0*/  LDS R5, [R5] ;  /* 0x0000000005057984 */ /* 0x000e680000000800 */
[----:B------:R-:W2:Y:S01]  /*0600*/  LDS R7, [R6] ;  /* 0x0000000006077984 */ /* 0x000ea20000000800 */
[----:B0-----:R-:W-:-:S04]  /*0610*/  IMAD.WIDE.U32 R2, R2, 0x4, R8 ;  /* 0x0000000402027825 */ /* 0x001fc800078e0008 */
[----:B------:R-:W-:Y:S01]  /*0620*/  IMAD.WIDE.U32 R8, R0, 0x4, R8 ;  /* 0x0000000400087825 */ /* 0x000fe200078e0008 */
[----:B-1----:R-:W-:Y:S04]  /*0630*/  STG.E desc[UR8][R2.64], R5 ;  /* 0x0000000502007986 */ /* 0x002fe8000c101908 */
[----:B--2---:R-:W-:Y:S01]  /*0640*/  STG.E desc[UR8][R8.64], R7 ;  /* 0x0000000708007986 */ /* 0x004fe2000c101908 */
[----:B------:R-:W-:Y:S05]  /*0650*/  EXIT ;  /* 0x000000000000794d */ /* 0x000fea0003800000 */
.L_x_16:
        /* <DEDUP_REMOVED lines=10> */
.L_x_33:


//--------------------- .text._Z21histogramSimpleKernelPiiS_i --------------------------
	.section	.text._Z21histogramSimpleKernelPiiS_i,"ax",@progbits
	.align	128
        .global         _Z21histogramSimpleKernelPiiS_i
        .type           _Z21histogramSimpleKernelPiiS_i,@function
        .size           _Z21histogramSimpleKernelPiiS_i,(.L_x_34 - _Z21histogramSimpleKernelPiiS_i)
        .other          _Z21histogramSimpleKernelPiiS_i,@"STO_CUDA_ENTRY STV_DEFAULT"
_Z21histogramSimpleKernelPiiS_i:
.text._Z21histogramSimpleKernelPiiS_i:
[----:B------:R-:W-:Y:S01]  /*0000*/  LDC R1, c[0x0][0x37c] ;  /* 0x0000df00ff017b82 */ /* 0x000fe20000000800 */
[----:B------:R-:W0:Y:S07]  /*0010*/  S2R R7, SR_TID.X ;  /* 0x0000000000077919 */ /* 0x000e2e0000002100 */
[----:B------:R-:W0:Y:S01]  /*0020*/  S2UR UR4, SR_CTAID.X ;  /* 0x00000000000479c3 */ /* 0x000e220000002500 */
[----:B------:R-:W1:Y:S01]  /*0030*/  LDCU UR6, c[0x0][0x388] ;  /* 0x00007100ff0677ac */ /* 0x000e620008000800 */
[----:B------:R-:W-:Y:S06]  /*0040*/  BSSY.RECONVERGENT B0, `(.L_x_17) ;  /* 0x0000051000007945 */ /* 0x000fec0003800200 */
[----:B------:R-:W0:Y:S01]  /*0050*/  LDC R0, c[0x0][0x360] ;  /* 0x0000d800ff007b82 */ /* 0x000e220000000800 */
[----:B------:R-:W2:Y:S01]  /*0060*/  LDCU UR5, c[0x0][0x370] ;  /* 0x00006e00ff0577ac */ /* 0x000ea20008000800 */
[----:B0-----:R-:W-:-:S02]  /*0070*/  IMAD R7, R0, UR4, R7 ;  /* 0x0000000400077c24 */ /* 0x001fc4000f8e0207 */
[----:B--2---:R-:W-:-:S03]  /*0080*/  IMAD R0, R0, UR5, RZ ;  /* 0x0000000500007c24 */ /* 0x004fc6000f8e02ff */
[----:B-1----:R-:W-:-:S13]  /*0090*/  ISETP.GE.AND P0, PT, R7, UR6, PT ;  /* 0x0000000607007c0c */ /* 0x002fda000bf06270 */
[----:B------:R-:W-:Y:S05]  /*00a0*/  @P0 BRA `(.L_x_18) ;  /* 0x0000000400280947 */ /* 0x000fea0003800000 */
[----:B------:R-:W0:Y:S01]  /*00b0*/  I2F.U32.RP R8, R0 ;  /* 0x0000000000087306 */ /* 0x000e220000209000 */
[C---:B------:R-:W-:Y:S01]  /*00c0*/  IADD3 R4, PT, PT, R0.reuse, R7, RZ ;  /* 0x0000000700047210 */ /* 0x040fe20007ffe0ff */
[----:B------:R-:W-:Y:S01]  /*00d0*/  IMAD.MOV R9, RZ, RZ, -R0 ;  /* 0x000000ffff097224 */ /* 0x000fe200078e0a00 */
[----:B------:R-:W-:Y:S01]  /*00e0*/  ISETP.NE.U32.AND P2, PT, R0, RZ, PT ;  /* 0x000000ff0000720c */ /* 0x000fe20003f45070 */
[----:B------:R-:W1:Y:S01]  /*00f0*/  LDC.64 R18, c[0x0][0x358] ;  /* 0x0000d600ff127b82 */ /* 0x000e620000000a00 */
[C---:B------:R-:W-:Y:S01]  /*0100*/  ISETP.GE.AND P0, PT, R4.reuse, UR6, PT ;  /* 0x0000000604007c0c */ /* 0x040fe2000bf06270 */
[----:B------:R-:W-:Y:S01]  /*0110*/  BSSY.RECONVERGENT B1, `(.L_x_19) ;  /* 0x000002a000017945 */ /* 0x000fe20003800200 */
[----:B------:R-:W-:Y:S02]  /*0120*/  VIMNMX R5, PT, PT, R4, UR6, !PT ;  /* 0x0000000604057c48 */ /* 0x000fe4000ffe0100 */
[----:B------:R-:W-:-:S04]  /*0130*/  SEL R6, RZ, 0x1, P0 ;  /* 0x00000001ff067807 */ /* 0x000fc80000000000 */
[----:B------:R-:W-:Y:S01]  /*0140*/  IADD3 R5, PT, PT, R5, -R4, -R6 ;  /* 0x8000000405057210 */ /* 0x000fe20007ffe806 */
[----:B0-----:R-:W0:Y:S02]  /*0150*/  MUFU.RCP R8, R8 ;  /* 0x0000000800087308 */ /* 0x001e240000001000 */
[----:B0-----:R-:W-:-:S06]  /*0160*/  VIADD R2, R8, 0xffffffe ;  /* 0x0ffffffe08027836 */ /* 0x001fcc0000000000 */
[----:B------:R0:W2:Y:S02]  /*0170*/  F2I.FTZ.U32.TRUNC.NTZ R3, R2 ;  /* 0x0000000200037305 */ /* 0x0000a4000021f000 */
[----:B0-----:R-:W-:Y:S02]  /*0180*/  IMAD.MOV.U32 R2, RZ, RZ, RZ ;  /* 0x000000ffff027224 */ /* 0x001fe400078e00ff */
[----:B--2---:R-:W-:-:S04]  /*0190*/  IMAD R9, R9, R3, RZ ;  /* 0x0000000309097224 */ /* 0x004fc800078e02ff */
[----:B------:R-:W-:-:S06]  /*01a0*/  IMAD.HI.U32 R8, R3, R9, R2 ;  /* 0x0000000903087227 */ /* 0x000fcc00078e0002 */
[----:B------:R-:W-:-:S04]  /*01b0*/  IMAD.HI.U32 R9, R8, R5, RZ ;  /* 0x0000000508097227 */ /* 0x000fc800078e00ff */
[----:B------:R-:W-:-:S04]  /*01c0*/  IMAD.MOV R2, RZ, RZ, -R9 ;  /* 0x000000ffff027224 */ /* 0x000fc800078e0a09 */
[----:B------:R-:W-:Y:S02]  /*01d0*/  IMAD R5, R0, R2, R5 ;  /* 0x0000000200057224 */ /* 0x000fe400078e0205 */
[----:B------:R-:W0:Y:S03]  /*01e0*/  LDC.64 R2, c[0x0][0x380] ;  /* 0x0000e000ff027b82 */ /* 0x000e260000000a00 */
[----:B------:R-:W-:-:S13]  /*01f0*/  ISETP.GE.U32.AND P0, PT, R5, R0, PT ;  /* 0x000000000500720c */ /* 0x000fda0003f06070 */
[----:B------:R-:W-:Y:S01]  /*0200*/  @P0 IADD3 R5, PT, PT, -R0, R5, RZ ;  /* 0x0000000500050210 */ /* 0x000fe20007ffe1ff */
[----:B------:R-:W-:-:S03]  /*0210*/  @P0 VIADD R9, R9, 0x1 ;  /* 0x0000000109090836 */ /* 0x000fc60000000000 */
[----:B------:R-:W-:Y:S02]  /*0220*/  ISETP.GE.U32.AND P1, PT, R5, R0, PT ;  /* 0x000000000500720c */ /* 0x000fe40003f26070 */
[----:B------:R-:W2:Y:S11]  /*0230*/  LDC.64 R4, c[0x0][0x390] ;  /* 0x0000e400ff047b82 */ /* 0x000eb60000000a00 */
[----:B------:R-:W-:-:S02]  /*0240*/  @P1 IADD3 R9, PT, PT, R9, 0x1, RZ ;  /* 0x0000000109091810 */ /* 0x000fc40007ffe0ff */
[----:B------:R-:W-:-:S05]  /*0250*/  @!P2 LOP3.LUT R9, RZ, R0, RZ, 0x33, !PT ;  /* 0x00000000ff09a212 */ /* 0x000fca00078e33ff */
[----:B------:R-:W-:-:S05]  /*0260*/  IMAD.IADD R6, R6, 0x1, R9 ;  /* 0x0000000106067824 */ /* 0x000fca00078e0209 */
[C---:B------:R-:W-:Y:S02]  /*0270*/  LOP3.LUT R8, R6.reuse, 0x3, RZ, 0xc0, !PT ;  /* 0x0000000306087812 */ /* 0x040fe400078ec0ff */
[----:B------:R-:W-:Y:S02]  /*0280*/  ISETP.GE.U32.AND P1, PT, R6, 0x3, PT ;  /* 0x000000030600780c */ /* 0x000fe40003f26070 */
[----:B------:R-:W-:-:S13]  /*0290*/  ISETP.NE.AND P0, PT, R8, 0x3, PT ;  /* 0x000000030800780c */ /* 0x000fda0003f05270 */
[----:B01----:R-:W-:Y:S05]  /*02a0*/  @!P0 BRA `(.L_x_20) ;  /* 0x0000000000408947 */ /* 0x003fea0003800000 */
[----:B------:R-:W0:Y:S01]  /*02b0*/  LDC.64 R8, c[0x0][0x380] ;  /* 0x0000e000ff087b82 */ /* 0x000e220000000a00 */
[----:B------:R-:W-:-:S04]  /*02c0*/  IADD3 R6, PT, PT, R6, 0x1, RZ ;  /* 0x0000000106067810 */ /* 0x000fc80007ffe0ff */
[----:B------:R-:W-:-:S03]  /*02d0*/  LOP3.LUT R6, R6, 0x3, RZ, 0xc0, !PT ;  /* 0x0000000306067812 */ /* 0x000fc600078ec0ff */
[----:B------:R-:W1:Y:S02]  /*02e0*/  LDC.64 R10, c[0x0][0x390] ;  /* 0x0000e400ff0a7b82 */ /* 0x000e640000000a00 */
[----:B------:R-:W-:-:S07]  /*02f0*/  IMAD.MOV R6, RZ, RZ, -R6 ;  /* 0x000000ffff067224 */ /* 0x000fce00078e0a06 */
.L_x_21:
[----:B------:R-:W-:Y:S01]  /*0300*/  R2UR UR4, R18 ;  /* 0x00000000120472ca */ /* 0x000fe200000e0000 */
[----:B0-----:R-:W-:Y:S01]  /*0310*/  IMAD.WIDE R12, R7, 0x4, R8 ;  /* 0x00000004070c7825 */ /* 0x001fe200078e0208 */
[----:B------:R-:W-:-:S13]  /*0320*/  R2UR UR5, R19 ;  /* 0x00000000130572ca */ /* 0x000fda00000e0000 */
[----:B------:R-:W1:Y:S01]  /*0330*/  LDG.E R13, desc[UR4][R12.64] ;  /* 0x000000040c0d7981 */ /* 0x000e62000c1e1900 */
[----:B------:R-:W-:Y:S02]  /*0340*/  VIADD R6, R6, 0x1 ;  /* 0x0000000106067836 */ /* 0x000fe40000000000 */
[----:B---3--:R-:W-:-:S03]  /*0350*/  HFMA2 R17, -RZ, RZ, 0, 5.9604644775390625e-08 ;  /* 0x00000001ff117431 */ /* 0x008fc600000001ff */
[----:B------:R-:W-:Y:S02]  /*0360*/  ISETP.NE.AND P0, PT, R6, RZ, PT ;  /* 0x000000ff0600720c */ /* 0x000fe40003f05270 */
[----:B------:R-:W-:Y:S01]  /*0370*/  IADD3 R7, PT, PT, R0, R7, RZ ;  /* 0x0000000700077210 */ /* 0x000fe20007ffe0ff */
[----:B-1----:R-:W-:-:S05]  /*0380*/  IMAD.WIDE R14, R13, 0x4, R10 ;  /* 0x000000040d0e7825 */ /* 0x002fca00078e020a */
[----:B------:R3:W-:Y:S05]  /*0390*/  REDG.E.ADD.STRONG.GPU desc[UR4][R14.64], R17 ;  /* 0x000000110e00798e */ /* 0x0007ea000c12e104 */
[----:B------:R-:W-:Y:S05]  /*03a0*/  @P0 BRA `(.L_x_21) ;  /* 0xfffffffc00d40947 */ /* 0x000fea000383ffff */
.L_x_20:
[----:B------:R-:W-:Y:S05]  /*03b0*/  BSYNC.RECONVERGENT B1 ;  /* 0x0000000000017941 */ /* 0x000fea0003800200 */
.L_x_19:
[----:B------:R-:W-:Y:S05]  /*03c0*/  @!P1 BRA `(.L_x_18) ;  /* 0x0000000000609947 */ /* 0x000fea0003800000 */
.L_x_22:
[----:B------:R-:W-:Y:S01]  /*03d0*/  R2UR UR4, R18 ;  /* 0x00000000120472ca */ /* 0x000fe200000e0000 */
[----:B---3--:R-:W-:Y:S01]  /*03e0*/  IMAD.WIDE R14, R7, 0x4, R2 ;  /* 0x00000004070e7825 */ /* 0x008fe200078e0202 */
[----:B------:R-:W-:-:S13]  /*03f0*/  R2UR UR5, R19 ;  /* 0x00000000130572ca */ /* 0x000fda00000e0000 */
[----:B------:R-:W2:Y:S01]  /*0400*/  LDG.E R9, desc[UR4][R14.64] ;  /* 0x000000040e097981 */ /* 0x000ea2000c1e1900 */
[----:B------:R-:W-:Y:S01]  /*0410*/  R2UR UR8, R18 ;  /* 0x00000000120872ca */ /* 0x000fe200000e0000 */
[----:B-1----:R-:W-:Y:S01]  /*0420*/  IMAD.MOV.U32 R21, RZ, RZ, 0x1 ;  /* 0x00000001ff157424 */ /* 0x002fe200078e00ff */
[----:B------:R-:W-:Y:S01]  /*0430*/  R2UR UR9, R19 ;  /* 0x00000000130972ca */ /* 0x000fe200000e0000 */
[----:B------:R-:W-:-:S04]  /*0440*/  IMAD.WIDE R10, R0, 0x4, R14 ;  /* 0x00000004000a7825 */ /* 0x000fc800078e020e */
[----:B--2---:R-:W-:-:S05]  /*0450*/  IMAD.WIDE R8, R9, 0x4, R4 ;  /* 0x0000000409087825 */ /* 0x004fca00078e0204 */
[----:B------:R0:W-:Y:S04]  /*0460*/  REDG.E.ADD.STRONG.GPU desc[UR4][R8.64], R21 ;  /* 0x000000150800798e */ /* 0x0001e8000c12e104 */
[----:B------:R-:W2:Y:S01]  /*0470*/  LDG.E R13, desc[UR8][R10.64] ;  /* 0x000000080a0d7981 */ /* 0x000ea2000c1e1900 */
[----:B------:R-:W-:-:S04]  /*0480*/  IMAD.WIDE R14, R0, 0x4, R10 ;  /* 0x00000004000e7825 */ /* 0x000fc800078e020a */
[----:B--2---:R-:W-:-:S05]  /*0490*/  IMAD.WIDE R12, R13, 0x4, R4 ;  /* 0x000000040d0c7825 */ /* 0x004fca00078e0204 */
[----:B------:R1:W-:Y:S04]  /*04a0*/  REDG.E.ADD.STRONG.GPU desc[UR4][R12.64], R21 ;  /* 0x000000150c00798e */ /* 0x0003e8000c12e104 */
[----:B------:R-:W2:Y:S01]  /*04b0*/  LDG.E R17, desc[UR8][R14.64] ;  /* 0x000000080e117981 */ /* 0x000ea2000c1e1900 */
[C---:B0-----:R-:W-:Y:S01]  /*04c0*/  IMAD.WIDE R8, R0.reuse, 0x4, R14 ;  /* 0x0000000400087825 */ /* 0x041fe200078e020e */
[----:B------:R-:W-:-:S03]  /*04d0*/  LEA R7, R0, R7, 0x2 ;  /* 0x0000000700077211 */ /* 0x000fc600078e10ff */
[----:B--2---:R-:W-:-:S05]  /*04e0*/  IMAD.WIDE R16, R17, 0x4, R4 ;  /* 0x0000000411107825 */ /* 0x004fca00078e0204 */
[----:B------:R1:W-:Y:S04]  /*04f0*/  REDG.E.ADD.STRONG.GPU desc[UR4][R16.64], R21 ;  /* 0x000000151000798e */ /* 0x0003e8000c12e104 */
[----:B------:R-:W2:Y:S01]  /*0500*/  LDG.E R9, desc[UR8][R8.64] ;  /* 0x0000000808097981 */ /* 0x000ea2000c1e1900 */
[----:B------:R-:W-:Y:S01]  /*0510*/  ISETP.GE.AND P0, PT, R7, UR6, PT ;  /* 0x0000000607007c0c */ /* 0x000fe2000bf06270 */
[----:B--2---:R-:W-:-:S05]  /*0520*/  IMAD.WIDE R10, R9, 0x4, R4 ;  /* 0x00000004090a7825 */ /* 0x004fca00078e0204 */
[----:B------:R1:W-:Y:S07]  /*0530*/  REDG.E.ADD.STRONG.GPU desc[UR4][R10.64], R21 ;  /* 0x000000150a00798e */ /* 0x0003ee000c12e104 */
[----:B------:R-:W-:Y:S05]  /*0540*/  @!P0 BRA `(.L_x_22) ;  /* 0xfffffffc00a08947 */ /* 0x000fea000383ffff */
.L_x_18:
[----:B------:R-:W-:Y:S05]  /*0550*/  BSYNC.RECONVERGENT B0 ;  /* 0x0000000000007941 */ /* 0x000fea0003800200 */
.L_x_17:
[----:B------:R-:W-:Y:S06]  /*0560*/  BAR.SYNC.DEFER_BLOCKING 0x0 ;  /* 0x0000000000007b1d */ /* 0x000fec0000010000 */
[----:B------:R-:W-:Y:S05]  /*0570*/  EXIT ;  /* 0x000000000000794d */ /* 0x000fea0003800000 */
.L_x_23:
        /* <DEDUP_REMOVED lines=16> */
.L_x_34:


//--------------------- .text._Z10clearArrayPii   --------------------------
	.section	.text._Z10clearArrayPii,"ax",@progbits
	.align	128
        .global         _Z10clearArrayPii
        .type           _Z10clearArrayPii,@function
        .size           _Z10clearArrayPii,(.L_x_35 - _Z10clearArrayPii)
        .other          _Z10clearArrayPii,@"STO_CUDA_ENTRY STV_DEFAULT"
_Z10clearArrayPii:
.text._Z10clearArrayPii:
        /* <DEDUP_REMOVED lines=12> */
[C---:B------:R-:W-:Y:S01]  /*00c0*/  IMAD.IADD R2, R0.reuse, 0x1, R3 ;  /* 0x0000000100027824 */ /* 0x040fe200078e0203 */
[----:B------:R-:W-:Y:S01]  /*00d0*/  ISETP.NE.U32.AND P2, PT, R0, RZ, PT ;  /* 0x000000ff0000720c */ /* 0x000fe20003f45070 */
[----:B------:R-:W-:Y:S01]  /*00e0*/  IMAD.MOV R9, RZ, RZ, -R0 ;  /* 0x000000ffff097224 */ /* 0x000fe200078e0a00 */
[----:B------:R-:W1:Y:S01]  /*00f0*/  LDC.64 R14, c[0x0][0x358] ;  /* 0x0000d600ff0e7b82 */ /* 0x000e620000000a00 */
[----:B------:R-:W-:Y:S01]  /*0100*/  BSSY.RECONVERGENT B1, `(.L_x_26) ;  /* 0x0000025000017945 */ /* 0x000fe20003800200 */
[C---:B------:R-:W-:Y:S02]  /*0110*/  ISETP.GE.AND P0, PT, R2.reuse, UR6, PT ;  /* 0x0000000602007c0c */ /* 0x040fe4000bf06270 */
        /* <DEDUP_REMOVED lines=11> */
[----:B------:R-:W-:-:S05]  /*01d0*/  IMAD R7, R0, R2, R7 ;  /* 0x0000000200077224 */ /* 0x000fca00078e0207 */
[----:B------:R-:W-:-:S13]  /*01e0*/  ISETP.GE.U32.AND P0, PT, R7, R0, PT ;  /* 0x000000000700720c */ /* 0x000fda0003f06070 */
[----:B------:R-:W-:Y:S02]  /*01f0*/  @P0 IMAD.IADD R7, R7, 0x1, -R0 ;  /* 0x0000000107070824 */ /* 0x000fe400078e0a00 */
[----:B------:R-:W-:-:S03]  /*0200*/  @P0 VIADD R5, R5, 0x1 ;  /* 0x0000000105050836 */ /* 0x000fc60000000000 */
[----:B------:R-:W-:-:S13]  /*0210*/  ISETP.GE.U32.AND P1, PT, R7, R0, PT ;  /* 0x000000000700720c */ /* 0x000fda0003f26070 */
[----:B------:R-:W-:Y:S01]  /*0220*/  @P1 VIADD R5, R5, 0x1 ;  /* 0x0000000105051836 */ /* 0x000fe20000000000 */
[----:B------:R-:W-:-:S05]  /*0230*/  @!P2 LOP3.LUT R5, RZ, R0, RZ, 0x33, !PT ;  /* 0x00000000ff05a212 */ /* 0x000fca00078e33ff */
[----:B------:R-:W-:-:S05]  /*0240*/  IMAD.IADD R2, R6, 0x1, R5 ;  /* 0x0000000106027824 */ /* 0x000fca00078e0205 */
[C---:B------:R-:W-:Y:S02]  /*0250*/  LOP3.LUT R4, R2.reuse, 0x3, RZ, 0xc0, !PT ;  /* 0x0000000302047812 */ /* 0x040fe400078ec0ff */
[----:B------:R-:W-:Y:S02]  /*0260*/  ISETP.GE.U32.AND P1, PT, R2, 0x3, PT ;  /* 0x000000030200780c */ /* 0x000fe40003f26070 */
[----:B------:R-:W-:-:S13]  /*0270*/  ISETP.NE.AND P0, PT, R4, 0x3, PT ;  /* 0x000000030400780c */ /* 0x000fda0003f05270 */
[----:B-1----:R-:W-:Y:S05]  /*0280*/  @!P0 BRA `(.L_x_27) ;  /* 0x0000000000308947 */ /* 0x002fea0003800000 */
[----:B------:R-:W0:Y:S01]  /*0290*/  LDC.64 R6, c[0x0][0x380] ;  /* 0x0000e000ff067b82 */ /* 0x000e220000000a00 */
[----:B------:R-:W-:-:S05]  /*02a0*/  VIADD R2, R2, 0x1 ;  /* 0x0000000102027836 */ /* 0x000fca0000000000 */
[----:B------:R-:W-:-:S05]  /*02b0*/  LOP3.LUT R2, R2, 0x3, RZ, 0xc0, !PT ;  /* 0x0000000302027812 */ /* 0x000fca00078ec0ff */
[----:B------:R-:W-:-:S07]  /*02c0*/  IMAD.MOV R2, RZ, RZ, -R2 ;  /* 0x000000ffff027224 */ /* 0x000fce00078e0a02 */
.L_x_28:
[----:B------:R-:W-:Y:S01]  /*02d0*/  VIADD R2, R2, 0x1 ;  /* 0x0000000102027836 */ /* 0x000fe20000000000 */
[----:B------:R-:W-:Y:S01]  /*02e0*/  R2UR UR4, R14 ;  /* 0x000000000e0472ca */ /* 0x000fe200000e0000 */
[----:B01----:R-:W-:Y:S01]  /*02f0*/  IMAD.WIDE R4, R3, 0x4, R6 ;  /* 0x0000000403047825 */ /* 0x003fe200078e0206 */
[----:B------:R-:W-:Y:S02]  /*0300*/  R2UR UR5, R15 ;  /* 0x000000000f0572ca */ /* 0x000fe400000e0000 */
[----:B------:R-:W-:Y:S01]  /*0310*/  ISETP.NE.AND P0, PT, R2, RZ, PT ;  /* 0x000000ff0200720c */ /* 0x000fe20003f05270 */
[----:B------:R-:W-:-:S10]  /*0320*/  IMAD.IADD R3, R0, 0x1, R3 ;  /* 0x0000000100037824 */ /* 0x000fd400078e0203 */
[----:B------:R1:W-:Y:S02]  /*0330*/  STG.E desc[UR4][R4.64], RZ ;  /* 0x000000ff04007986 */ /* 0x0003e4000c101904 */
[----:B------:R-:W-:Y:S05]  /*0340*/  @P0 BRA `(.L_x_28) ;  /* 0xfffffffc00e00947 */ /* 0x000fea000383ffff */
.L_x_27:
[----:B------:R-:W-:Y:S05]  /*0350*/  BSYNC.RECONVERGENT B1 ;  /* 0x0000000000017941 */ /* 0x000fea0003800200 */
.L_x_26:
[----:B------:R-:W-:Y:S05]  /*0360*/  @!P1 BRA `(.L_x_25) ;  /* 0x0000000000509947 */ /* 0x000fea0003800000 */
[----:B------:R-:W0:Y:S02]  /*0370*/  LDC.64 R10, c[0x0][0x380] ;  /* 0x0000e000ff0a7b82 */ /* 0x000e240000000a00 */
.L_x_29:
[----:B0-2---:R-:W-:Y:S01]  /*0380*/  IMAD.WIDE R12, R3, 0x4, R10 ;  /* 0x00000004030c7825 */ /* 0x005fe200078e020a */
[----:B------:R-:W-:Y:S02]  /*0390*/  R2UR UR4, R14 ;  /* 0x000000000e0472ca */ /* 0x000fe400000e0000 */
[C---:B------:R-:W-:Y:S01]  /*03a0*/  R2UR UR5, R15.reuse ;  /* 0x000000000f0572ca */ /* 0x040fe200000e0000 */
[----:B------:R-:W-:Y:S01]  /*03b0*/  IMAD R3, R0, 0x4, R3 ;  /* 0x0000000400037824 */ /* 0x000fe200078e0203 */
[----:B------:R-:W-:Y:S01]  /*03c0*/  R2UR UR8, R14 ;  /* 0x000000000e0872ca */ /* 0x000fe200000e0000 */
[----:B-1----:R-:W-:Y:S01]  /*03d0*/  IMAD.WIDE R4, R0, 0x4, R12 ;  /* 0x0000000400047825 */ /* 0x002fe200078e020c */
[C---:B------:R-:W-:Y:S02]  /*03e0*/  R2UR UR9, R15.reuse ;  /* 0x000000000f0972ca */ /* 0x040fe400000e0000 */
[----:B------:R-:W-:Y:S02]  /*03f0*/  R2UR UR10, R14 ;  /* 0x000000000e0a72ca */ /* 0x000fe400000e0000 */
[----:B------:R-:W-:Y:S01]  /*0400*/  R2UR UR11, R15 ;  /* 0x000000000f0b72ca */ /* 0x000fe200000e0000 */
[----:B------:R-:W-:Y:S01]  /*0410*/  IMAD.WIDE R6, R0, 0x4, R4 ;  /* 0x0000000400067825 */ /* 0x000fe200078e0204 */
[----:B------:R-:W-:-:S02]  /*0420*/  R2UR UR12, R14 ;  /* 0x000000000e0c72ca */ /* 0x000fc400000e0000 */
[----:B------:R-:W-:Y:S01]  /*0430*/  R2UR UR13, R15 ;  /* 0x000000000f0d72ca */ /* 0x000fe200000e0000 */
[----:B------:R2:W-:Y:S01]  /*0440*/  STG.E desc[UR4][R12.64], RZ ;  /* 0x000000ff0c007986 */ /* 0x0005e2000c101904 */
[----:B------:R-:W-:Y:S01]  /*0450*/  ISETP.GE.AND P0, PT, R3, UR6, PT ;  /* 0x0000000603007c0c */ /* 0x000fe2000bf06270 */
[----:B------:R-:W-:Y:S02]  /*0460*/  IMAD.WIDE R8, R0, 0x4, R6 ;  /* 0x0000000400087825 */ /* 0x000fe400078e0206 */
[----:B------:R2:W-:Y:S04]  /*0470*/  STG.E desc[UR8][R4.64], RZ ;  /* 0x000000ff04007986 */ /* 0x0005e8000c101908 */
[----:B------:R2:W-:Y:S04]  /*0480*/  STG.E desc[UR10][R6.64], RZ ;  /* 0x000000ff06007986 */ /* 0x0005e8000c10190a */
[----:B------:R2:W-:Y:S02]  /*0490*/  STG.E desc[UR12][R8.64], RZ ;  /* 0x000000ff08007986 */ /* 0x0005e4000c10190c */
[----:B------:R-:W-:Y:S05]  /*04a0*/  @!P0 BRA `(.L_x_29) ;  /* 0xfffffffc00b48947 */ /* 0x000fea000383ffff */
.L_x_25:
[----:B------:R-:W-:Y:S05]  /*04b0*/  BSYNC.RECONVERGENT B0 ;  /* 0x0000000000007941 */ /* 0x000fea0003800200 */
.L_x_24:
[----:B------:R-:W-:Y:S06]  /*04c0*/  BAR.SYNC.DEFER_BLOCKING 0x0 ;  /* 0x0000000000007b1d */ /* 0x000fec0000010000 */
[----:B------:R-:W-:Y:S05]  /*04d0*/  EXIT ;  /* 0x000000000000794d */ /* 0x000fea0003800000 */
.L_x_30:
        /* <DEDUP_REMOVED lines=10> */
.L_x_35:


//--------------------- .nv.shared.reserved.0     --------------------------
	.section	.nv.shared.reserved.0,"aw",@nobits
	.weak		__nv_reservedSMEM_offset_0_alias
	.size		__nv_reservedSMEM_offset_0_alias, 0, 64
	.other		__nv_reservedSMEM_offset_0_alias,@"STO_CUDA_RESERVED_SHARED STV_DEFAULT"
__nv_reservedSMEM_offset_0_alias:
	.zero		0
	.zero		64


//--------------------- .nv.shared._Z10scanKernelPiS_S_i --------------------------
	.section	.nv.shared._Z10scanKernelPiS_S_i,"aw",@nobits
	.sectionflags	@""
	.align	4
.nv.shared._Z10scanKernelPiS_S_i:
	.zero		3136


//--------------------- .nv.constant0._Z7calcResPiS_S_i --------------------------
	.section	.nv.constant0._Z7calcResPiS_S_i,"a",@progbits
	.sectionflags	@""
	.align	4
.nv.constant0._Z7calcResPiS_S_i:
	.zero		924


//--------------------- .nv.constant0._Z20scanDistributeKernelPiS_ --------------------------
	.section	.nv.constant0._Z20scanDistributeKernelPiS_,"a",@progbits
	.sectionflags	@""
	.align	4
.nv.constant0._Z20scanDistributeKernelPiS_:
	.zero		912


//--------------------- .nv.constant0._Z10scanKernelPiS_S_i --------------------------
	.section	.nv.constant0._Z10scanKernelPiS_S_i,"a",@progbits
	.sectionflags	@""
	.align	4
.nv.constant0._Z10scanKernelPiS_S_i:
	.zero		924


//--------------------- .nv.constant0._Z21histogramSimpleKernelPiiS_i --------------------------
	.section	.nv.constant0._Z21histogramSimpleKernelPiiS_i,"a",@progbits
	.sectionflags	@""
	.align	4
.nv.constant0._Z21histogramSimpleKernelPiiS_i:
	.zero		924


//--------------------- .nv.constant0._Z10clearArrayPii --------------------------
	.section	.nv.constant0._Z10clearArrayPii,"a",@progbits
	.sectionflags	@""
	.align	4
.nv.constant0._Z10clearArrayPii:
	.zero		908


//--------------------- SYMBOLS --------------------------

	.type		.nv.reservedSmem.offset0,@object
	.size		.nv.reservedSmem.offset0,0x4
	.type		.nv.reservedSmem.cap,@object
	.size		.nv.reservedSmem.cap,0x4
